//
// Generated by NVIDIA NVVM Compiler
//
// Compiler Build ID: CL-36424714
// Cuda compilation tools, release 13.0, V13.0.88
// Based on NVVM 20.0.0
//

.version 9.0
.target sm_100
.address_size 64

	// .globl	_ZN8pygpukit3ops6matmul12fp8_mma_test24test_mma_all_ones_kernelEPf
// _ZZN8pygpukit3ops6matmul12fp8_mma_test29test_mma_full_pipeline_kernelEPfS3_E7s_debug has been demoted

.visible .entry _ZN8pygpukit3ops6matmul12fp8_mma_test24test_mma_all_ones_kernelEPf(
	.param .u64 .ptr .align 1 _ZN8pygpukit3ops6matmul12fp8_mma_test24test_mma_all_ones_kernelEPf_param_0
)
{
	.reg .pred 	%p<2>;
	.reg .b32 	%r<4>;
	.reg .b64 	%rd<5>;

	ld.param.u64 	%rd1, [_ZN8pygpukit3ops6matmul12fp8_mma_test24test_mma_all_ones_kernelEPf_param_0];
	mov.u32 	%r1, %tid.x;
	setp.gt.u32 	%p1, %r1, 31;
	@%p1 bra 	$L__BB0_2;
	cvta.to.global.u64 	%rd2, %rd1;
	shl.b32 	%r2, %r1, 2;
	mul.wide.u32 	%rd3, %r2, 4;
	add.s64 	%rd4, %rd2, %rd3;
	mov.b32 	%r3, 0;
	st.global.u32 	[%rd4], %r3;
	st.global.u32 	[%rd4+4], %r3;
	st.global.u32 	[%rd4+8], %r3;
	st.global.u32 	[%rd4+12], %r3;
$L__BB0_2:
	ret;

}
	// .globl	_ZN8pygpukit3ops6matmul12fp8_mma_test26test_mma_sequential_kernelEPfPj
.visible .entry _ZN8pygpukit3ops6matmul12fp8_mma_test26test_mma_sequential_kernelEPfPj(
	.param .u64 .ptr .align 1 _ZN8pygpukit3ops6matmul12fp8_mma_test26test_mma_sequential_kernelEPfPj_param_0,
	.param .u64 .ptr .align 1 _ZN8pygpukit3ops6matmul12fp8_mma_test26test_mma_sequential_kernelEPfPj_param_1
)
{
	.reg .pred 	%p<3>;
	.reg .b32 	%r<6>;
	.reg .b64 	%rd<7>;

	ld.param.u64 	%rd1, [_ZN8pygpukit3ops6matmul12fp8_mma_test26test_mma_sequential_kernelEPfPj_param_0];
	ld.param.u64 	%rd2, [_ZN8pygpukit3ops6matmul12fp8_mma_test26test_mma_sequential_kernelEPfPj_param_1];
	mov.u32 	%r1, %tid.x;
	setp.gt.u32 	%p1, %r1, 31;
	@%p1 bra 	$L__BB1_4;
	setp.ne.s32 	%p2, %r1, 0;
	@%p2 bra 	$L__BB1_3;
	cvta.to.global.u64 	%rd3, %rd2;
	mov.b32 	%r2, 943208512;
	st.global.u32 	[%rd3], %r2;
	mov.b32 	%r3, 943208504;
	st.global.u32 	[%rd3+4], %r3;
$L__BB1_3:
	shl.b32 	%r4, %r1, 2;
	cvta.to.global.u64 	%rd4, %rd1;
	mul.wide.u32 	%rd5, %r4, 4;
	add.s64 	%rd6, %rd4, %rd5;
	mov.b32 	%r5, 0;
	st.global.u32 	[%rd6], %r5;
	st.global.u32 	[%rd6+4], %r5;
	st.global.u32 	[%rd6+8], %r5;
	st.global.u32 	[%rd6+12], %r5;
$L__BB1_4:
	ret;

}
	// .globl	_ZN8pygpukit3ops6matmul12fp8_mma_test27test_mma_fa3_formula_kernelEPfS3_
.visible .entry _ZN8pygpukit3ops6matmul12fp8_mma_test27test_mma_fa3_formula_kernelEPfS3_(
	.param .u64 .ptr .align 1 _ZN8pygpukit3ops6matmul12fp8_mma_test27test_mma_fa3_formula_kernelEPfS3__param_0,
	.param .u64 .ptr .align 1 _ZN8pygpukit3ops6matmul12fp8_mma_test27test_mma_fa3_formula_kernelEPfS3__param_1
)
{
	.reg .pred 	%p<8>;
	.reg .b32 	%r<6>;
	.reg .b32 	%f<13>;
	.reg .b64 	%rd<9>;

	ld.param.u64 	%rd2, [_ZN8pygpukit3ops6matmul12fp8_mma_test27test_mma_fa3_formula_kernelEPfS3__param_0];
	ld.param.u64 	%rd3, [_ZN8pygpukit3ops6matmul12fp8_mma_test27test_mma_fa3_formula_kernelEPfS3__param_1];
	mov.u32 	%r1, %tid.x;
	setp.gt.u32 	%p1, %r1, 31;
	@%p1 bra 	$L__BB2_14;
	cvta.to.global.u64 	%rd4, %rd2;
	bar.sync 	0;
	shl.b32 	%r2, %r1, 2;
	mul.wide.u32 	%rd5, %r2, 4;
	add.s64 	%rd6, %rd4, %rd5;
	mov.b32 	%r4, 0;
	st.global.u32 	[%rd6], %r4;
	st.global.u32 	[%rd6+4], %r4;
	st.global.u32 	[%rd6+8], %r4;
	st.global.u32 	[%rd6+12], %r4;
	shl.b32 	%r5, %r1, 1;
	and.b32  	%r3, %r5, 6;
	mov.f32 	%f11, 0f42800000;
	setp.gt.s32 	%p2, %r3, 3;
	@%p2 bra 	$L__BB2_5;
	setp.eq.s32 	%p4, %r3, 0;
	@%p4 bra 	$L__BB2_7;
	mov.f32 	%f11, 0f42000000;
	bra.uni 	$L__BB2_7;
$L__BB2_4:
	mov.f32 	%f11, 0f41800000;
	bra.uni 	$L__BB2_7;
$L__BB2_5:
	setp.eq.s32 	%p3, %r3, 4;
	@%p3 bra 	$L__BB2_4;
	mov.f32 	%f11, 0f41000000;
$L__BB2_7:
	cvta.to.global.u64 	%rd7, %rd3;
	add.s64 	%rd1, %rd7, %rd5;
	st.global.f32 	[%rd1], %f11;
	mov.f32 	%f12, 0f42400000;
	setp.gt.s32 	%p5, %r3, 3;
	@%p5 bra 	$L__BB2_11;
	setp.eq.s32 	%p7, %r3, 0;
	@%p7 bra 	$L__BB2_13;
	mov.f32 	%f12, 0f41C00000;
	bra.uni 	$L__BB2_13;
$L__BB2_10:
	mov.f32 	%f12, 0f41400000;
	bra.uni 	$L__BB2_13;
$L__BB2_11:
	setp.eq.s32 	%p6, %r3, 4;
	@%p6 bra 	$L__BB2_10;
	mov.f32 	%f12, 0f40C00000;
$L__BB2_13:
	st.global.f32 	[%rd1+4], %f12;
	st.global.f32 	[%rd1+8], %f11;
	st.global.f32 	[%rd1+12], %f12;
$L__BB2_14:
	ret;

}
	// .globl	_ZN8pygpukit3ops6matmul12fp8_mma_test25test_mma_b_routing_kernelEPfS3_
.visible .entry _ZN8pygpukit3ops6matmul12fp8_mma_test25test_mma_b_routing_kernelEPfS3_(
	.param .u64 .ptr .align 1 _ZN8pygpukit3ops6matmul12fp8_mma_test25test_mma_b_routing_kernelEPfS3__param_0,
	.param .u64 .ptr .align 1 _ZN8pygpukit3ops6matmul12fp8_mma_test25test_mma_b_routing_kernelEPfS3__param_1
)
{
	.reg .pred 	%p<13>;
	.reg .b32 	%r<5>;
	.reg .b32 	%f<24>;
	.reg .b64 	%rd<9>;

	ld.param.u64 	%rd1, [_ZN8pygpukit3ops6matmul12fp8_mma_test25test_mma_b_routing_kernelEPfS3__param_0];
	ld.param.u64 	%rd2, [_ZN8pygpukit3ops6matmul12fp8_mma_test25test_mma_b_routing_kernelEPfS3__param_1];
	mov.u32 	%r1, %tid.x;
	setp.gt.u32 	%p1, %r1, 31;
	mov.f32 	%f22, 0f38383838;
	mov.f32 	%f23, 0f38383838;
	@%p1 bra 	$L__BB3_21;
	setp.gt.s32 	%p2, %r1, 3;
	@%p2 bra 	$L__BB3_9;
	setp.gt.s32 	%p8, %r1, 1;
	@%p8 bra 	$L__BB3_6;
	setp.eq.s32 	%p11, %r1, 0;
	@%p11 bra 	$L__BB3_16;
	setp.eq.s32 	%p12, %r1, 1;
	@%p12 bra 	$L__BB3_5;
	bra.uni 	$L__BB3_20;
$L__BB3_5:
	mov.f32 	%f23, 0f3838383C;
	bra.uni 	$L__BB3_20;
$L__BB3_6:
	setp.eq.s32 	%p9, %r1, 2;
	@%p9 bra 	$L__BB3_17;
	setp.eq.s32 	%p10, %r1, 3;
	@%p10 bra 	$L__BB3_8;
	bra.uni 	$L__BB3_20;
$L__BB3_8:
	mov.f32 	%f23, 0f38383830;
	bra.uni 	$L__BB3_20;
$L__BB3_9:
	setp.gt.s32 	%p3, %r1, 7;
	@%p3 bra 	$L__BB3_13;
	setp.eq.s32 	%p6, %r1, 4;
	@%p6 bra 	$L__BB3_18;
	setp.eq.s32 	%p7, %r1, 5;
	@%p7 bra 	$L__BB3_12;
	bra.uni 	$L__BB3_20;
$L__BB3_12:
	mov.f32 	%f23, 0f38383C38;
	bra.uni 	$L__BB3_20;
$L__BB3_13:
	setp.eq.s32 	%p4, %r1, 8;
	@%p4 bra 	$L__BB3_19;
	setp.eq.s32 	%p5, %r1, 9;
	@%p5 bra 	$L__BB3_15;
	bra.uni 	$L__BB3_20;
$L__BB3_15:
	mov.f32 	%f22, 0f3838383C;
	bra.uni 	$L__BB3_20;
$L__BB3_16:
	mov.f32 	%f23, 0f38383840;
	bra.uni 	$L__BB3_20;
$L__BB3_17:
	mov.f32 	%f23, 0f38383834;
	bra.uni 	$L__BB3_20;
$L__BB3_18:
	mov.f32 	%f23, 0f38384038;
	bra.uni 	$L__BB3_20;
$L__BB3_19:
	mov.f32 	%f22, 0f38383840;
$L__BB3_20:
	shl.b32 	%r2, %r1, 2;
	cvta.to.global.u64 	%rd3, %rd1;
	mul.wide.u32 	%rd4, %r2, 4;
	add.s64 	%rd5, %rd3, %rd4;
	mov.b32 	%r3, 0;
	st.global.u32 	[%rd5], %r3;
	st.global.u32 	[%rd5+4], %r3;
	st.global.u32 	[%rd5+8], %r3;
	st.global.u32 	[%rd5+12], %r3;
	shl.b32 	%r4, %r1, 1;
	cvta.to.global.u64 	%rd6, %rd2;
	mul.wide.u32 	%rd7, %r4, 4;
	add.s64 	%rd8, %rd6, %rd7;
	st.global.f32 	[%rd8], %f23;
	st.global.f32 	[%rd8+4], %f22;
$L__BB3_21:
	ret;

}
	// .globl	_ZN8pygpukit3ops6matmul12fp8_mma_test29test_mma_full_pipeline_kernelEPfS3_
.visible .entry _ZN8pygpukit3ops6matmul12fp8_mma_test29test_mma_full_pipeline_kernelEPfS3_(
	.param .u64 .ptr .align 1 _ZN8pygpukit3ops6matmul12fp8_mma_test29test_mma_full_pipeline_kernelEPfS3__param_0,
	.param .u64 .ptr .align 1 _ZN8pygpukit3ops6matmul12fp8_mma_test29test_mma_full_pipeline_kernelEPfS3__param_1
)
{
	.reg .pred 	%p<5>;
	.reg .b16 	%rs<6>;
	.reg .b32 	%r<10>;
	.reg .b32 	%f<11>;
	.reg .b64 	%rd<7>;
	// demoted variable
	.shared .align 4 .b8 _ZZN8pygpukit3ops6matmul12fp8_mma_test29test_mma_full_pipeline_kernelEPfS3_E7s_debug[128];
	ld.param.u64 	%rd1, [_ZN8pygpukit3ops6matmul12fp8_mma_test29test_mma_full_pipeline_kernelEPfS3__param_0];
	ld.param.u64 	%rd2, [_ZN8pygpukit3ops6matmul12fp8_mma_test29test_mma_full_pipeline_kernelEPfS3__param_1];
	mov.u32 	%r1, %tid.x;
	setp.gt.u32 	%p1, %r1, 31;
	@%p1 bra 	$L__BB4_7;
	setp.ne.s32 	%p2, %r1, 0;
	@%p2 bra 	$L__BB4_3;
	mov.b32 	%r2, 991054117;
	st.shared.u32 	[_ZZN8pygpukit3ops6matmul12fp8_mma_test29test_mma_full_pipeline_kernelEPfS3_E7s_debug], %r2;
	mov.b32 	%r3, 1122893824;
	st.shared.u32 	[_ZZN8pygpukit3ops6matmul12fp8_mma_test29test_mma_full_pipeline_kernelEPfS3_E7s_debug+4], %r3;
	mov.b32 	%r4, 1132462080;
	st.shared.u32 	[_ZZN8pygpukit3ops6matmul12fp8_mma_test29test_mma_full_pipeline_kernelEPfS3_E7s_debug+8], %r4;
	st.shared.u32 	[_ZZN8pygpukit3ops6matmul12fp8_mma_test29test_mma_full_pipeline_kernelEPfS3_E7s_debug+12], %r3;
$L__BB4_3:
	setp.ne.s32 	%p3, %r1, 0;
	mov.f32 	%f1, 0f43800000;
	mov.f32 	%f2, 0f00000000;
	// begin inline asm
	{cvt.rn.satfinite.e4m3x2.f32 %rs2, %f2, %f1;}

	// end inline asm
	@%p3 bra 	$L__BB4_5;
	and.b16  	%rs3, %rs2, 255;
	mov.b32 	%r5, 1132462080;
	st.shared.u32 	[_ZZN8pygpukit3ops6matmul12fp8_mma_test29test_mma_full_pipeline_kernelEPfS3_E7s_debug+16], %r5;
	cvt.rn.f32.u16 	%f3, %rs3;
	st.shared.f32 	[_ZZN8pygpukit3ops6matmul12fp8_mma_test29test_mma_full_pipeline_kernelEPfS3_E7s_debug+20], %f3;
$L__BB4_5:
	setp.ne.s32 	%p4, %r1, 0;
	bar.sync 	0;
	shl.b32 	%r6, %r1, 2;
	cvta.to.global.u64 	%rd3, %rd1;
	mul.wide.u32 	%rd4, %r6, 4;
	add.s64 	%rd5, %rd3, %rd4;
	mov.b32 	%r7, 0;
	st.global.u32 	[%rd5], %r7;
	st.global.u32 	[%rd5+4], %r7;
	st.global.u32 	[%rd5+8], %r7;
	st.global.u32 	[%rd5+12], %r7;
	@%p4 bra 	$L__BB4_7;
	cvta.to.global.u64 	%rd6, %rd2;
	and.b16  	%rs4, %rs2, 255;
	// begin inline asm
	{cvt.rn.f16x2.e4m3x2 %r8, %rs4;}

	// end inline asm
	cvt.u16.u32 	%rs5, %r8;
	// begin inline asm
	{cvt.f32.f16 %f4, %rs5;}

	// end inline asm
	st.shared.f32 	[_ZZN8pygpukit3ops6matmul12fp8_mma_test29test_mma_full_pipeline_kernelEPfS3_E7s_debug+24], %f4;
	mov.b32 	%r9, 1107296256;
	st.shared.u32 	[_ZZN8pygpukit3ops6matmul12fp8_mma_test29test_mma_full_pipeline_kernelEPfS3_E7s_debug+28], %r9;
	ld.shared.f32 	%f5, [_ZZN8pygpukit3ops6matmul12fp8_mma_test29test_mma_full_pipeline_kernelEPfS3_E7s_debug];
	st.global.f32 	[%rd6], %f5;
	ld.shared.f32 	%f6, [_ZZN8pygpukit3ops6matmul12fp8_mma_test29test_mma_full_pipeline_kernelEPfS3_E7s_debug+4];
	st.global.f32 	[%rd6+4], %f6;
	ld.shared.f32 	%f7, [_ZZN8pygpukit3ops6matmul12fp8_mma_test29test_mma_full_pipeline_kernelEPfS3_E7s_debug+8];
	st.global.f32 	[%rd6+8], %f7;
	ld.shared.f32 	%f8, [_ZZN8pygpukit3ops6matmul12fp8_mma_test29test_mma_full_pipeline_kernelEPfS3_E7s_debug+12];
	st.global.f32 	[%rd6+12], %f8;
	ld.shared.f32 	%f9, [_ZZN8pygpukit3ops6matmul12fp8_mma_test29test_mma_full_pipeline_kernelEPfS3_E7s_debug+16];
	st.global.f32 	[%rd6+16], %f9;
	ld.shared.f32 	%f10, [_ZZN8pygpukit3ops6matmul12fp8_mma_test29test_mma_full_pipeline_kernelEPfS3_E7s_debug+20];
	st.global.f32 	[%rd6+20], %f10;
	st.global.f32 	[%rd6+24], %f4;
	st.global.u32 	[%rd6+28], %r9;
$L__BB4_7:
	ret;

}
	// .globl	_ZN8pygpukit3ops6matmul12fp8_mma_test24test_quantization_kernelEPfS3_
.visible .entry _ZN8pygpukit3ops6matmul12fp8_mma_test24test_quantization_kernelEPfS3_(
	.param .u64 .ptr .align 1 _ZN8pygpukit3ops6matmul12fp8_mma_test24test_quantization_kernelEPfS3__param_0,
	.param .u64 .ptr .align 1 _ZN8pygpukit3ops6matmul12fp8_mma_test24test_quantization_kernelEPfS3__param_1
)
{
	.local .align 16 .b8 	__local_depot5[32];
	.reg .b64 	%SP;
	.reg .b64 	%SPL;
	.reg .pred 	%p<3>;
	.reg .b16 	%rs<4>;
	.reg .b32 	%r<9>;
	.reg .b32 	%f<16>;
	.reg .b64 	%rd<11>;

	mov.u64 	%SPL, __local_depot5;
	ld.param.u64 	%rd1, [_ZN8pygpukit3ops6matmul12fp8_mma_test24test_quantization_kernelEPfS3__param_0];
	ld.param.u64 	%rd2, [_ZN8pygpukit3ops6matmul12fp8_mma_test24test_quantization_kernelEPfS3__param_1];
	mov.u32 	%r1, %tid.x;
	setp.gt.u32 	%p1, %r1, 7;
	@%p1 bra 	$L__BB5_3;
	add.u64 	%rd4, %SPL, 0;
	cvta.to.global.u64 	%rd5, %rd1;
	mov.f32 	%f4, 0f40000000;
	mov.f32 	%f5, 0f3FC00000;
	mov.f32 	%f6, 0f3F800000;
	mov.f32 	%f7, 0f3F000000;
	st.local.v4.f32 	[%rd4], {%f7, %f6, %f5, %f4};
	mov.f32 	%f8, 0f40800000;
	mov.f32 	%f9, 0f40400000;
	mov.f32 	%f10, 0f3E000000;
	mov.f32 	%f11, 0f3E800000;
	st.local.v4.f32 	[%rd4+16], {%f11, %f10, %f9, %f8};
	mul.wide.u32 	%rd6, %r1, 4;
	add.s64 	%rd7, %rd4, %rd6;
	ld.local.f32 	%f12, [%rd7];
	mul.f32 	%f13, %f12, 0f42800000;
	max.f32 	%f14, %f13, 0fC3E00000;
	min.f32 	%f1, %f14, 0f43E00000;
	mov.f32 	%f2, 0f00000000;
	// begin inline asm
	{cvt.rn.satfinite.e4m3x2.f32 %rs1, %f2, %f1;}

	// end inline asm
	and.b16  	%rs2, %rs1, 255;
	// begin inline asm
	{cvt.rn.f16x2.e4m3x2 %r2, %rs2;}

	// end inline asm
	cvt.u16.u32 	%rs3, %r2;
	// begin inline asm
	{cvt.f32.f16 %f3, %rs3;}

	// end inline asm
	mul.f32 	%f15, %f3, 0f3C800000;
	shl.b32 	%r3, %r1, 2;
	mul.wide.u32 	%rd8, %r3, 4;
	add.s64 	%rd9, %rd5, %rd8;
	st.global.f32 	[%rd9], %f12;
	st.global.f32 	[%rd9+4], %f1;
	st.global.f32 	[%rd9+8], %f3;
	st.global.f32 	[%rd9+12], %f15;
	setp.ne.s32 	%p2, %r1, 0;
	@%p2 bra 	$L__BB5_3;
	cvta.to.global.u64 	%rd10, %rd2;
	mov.b32 	%r4, 1082130432;
	st.global.u32 	[%rd10], %r4;
	mov.b32 	%r5, 1007831333;
	st.global.u32 	[%rd10+4], %r5;
	mov.b32 	%r6, 1123155968;
	st.global.u32 	[%rd10+8], %r6;
	mov.b32 	%r7, 1115684864;
	st.global.u32 	[%rd10+12], %r7;
	mov.b32 	%r8, 1015021568;
	st.global.u32 	[%rd10+16], %r8;
	st.global.u32 	[%rd10+20], %r6;
$L__BB5_3:
	ret;

}


// ===== COMPILED SASS (sm_100) =====

	.target	sm_100

	.elftype	@"ET_EXEC"


//--------------------- .note.nv.tkinfo           --------------------------
	.section	.note.nv.tkinfo,"",@"SHT_NOTE"
	.sectionflags	@"SHF_NOTE_NV_TKINFO"
	.tkinfo
        /*0018*/ 	.word	0x00000002
        /*0030*/ 	.string	""
        /*0030*/ 	.string	"ptxas"
        /*0030*/ 	.string	"Cuda compilation tools, release 13.0, V13.0.88"
        /*0030*/ 	.string	"Build cuda_13.0.r13.0/compiler.36424714_0"
        /*0030*/ 	.string	"-arch sm_100 -m 64 "



//--------------------- .note.nv.cuinfo           --------------------------
	.section	.note.nv.cuinfo,"",@"SHT_NOTE"
	.sectionflags	@"SHF_NOTE_NV_CUINFO"
        /*0018*/ 	.short	0x0002
        /*001a*/ 	.short	0x0064
        /*001c*/ 	.short	0x0082
	.zero		2


//--------------------- .nv.info                  --------------------------
	.section	.nv.info,"",@"SHT_CUDA_INFO"
	.align	4


	//----- nvinfo : EIATTR_REGCOUNT
	.align		4
        /*0000*/ 	.byte	0x04, 0x2f
        /*0002*/ 	.short	(.L_1 - .L_0)
	.align		4
.L_0:
        /*0004*/ 	.word	index@(_ZN8pygpukit3ops6matmul12fp8_mma_test24test_mma_all_ones_kernelEPf)
        /*0008*/ 	.word	0x00000008


	//----- nvinfo : EIATTR_FRAME_SIZE
	.align		4
.L_1:
        /*000c*/ 	.byte	0x04, 0x11
        /*000e*/ 	.short	(.L_3 - .L_2)
	.align		4
.L_2:
        /*0010*/ 	.word	index@(_ZN8pygpukit3ops6matmul12fp8_mma_test24test_mma_all_ones_kernelEPf)
        /*0014*/ 	.word	0x00000000


	//----- nvinfo : EIATTR_REGCOUNT
	.align		4
.L_3:
        /*0018*/ 	.byte	0x04, 0x2f
        /*001a*/ 	.short	(.L_5 - .L_4)
	.align		4
.L_4:
        /*001c*/ 	.word	index@(_ZN8pygpukit3ops6matmul12fp8_mma_test26test_mma_sequential_kernelEPfPj)
        /*0020*/ 	.word	0x0000000e


	//----- nvinfo : EIATTR_FRAME_SIZE
	.align		4
.L_5:
        /*0024*/ 	.byte	0x04, 0x11
        /*0026*/ 	.short	(.L_7 - .L_6)
	.align		4
.L_6:
        /*0028*/ 	.word	index@(_ZN8pygpukit3ops6matmul12fp8_mma_test26test_mma_sequential_kernelEPfPj)
        /*002c*/ 	.word	0x00000000


	//----- nvinfo : EIATTR_REGCOUNT
	.align		4
.L_7:
        /*0030*/ 	.byte	0x04, 0x2f
        /*0032*/ 	.short	(.L_9 - .L_8)
	.align		4
.L_8:
        /*0034*/ 	.word	index@(_ZN8pygpukit3ops6matmul12fp8_mma_test27test_mma_fa3_formula_kernelEPfS3_)
        /*0038*/ 	.word	0x0000000a


	//----- nvinfo : EIATTR_FRAME_SIZE
	.align		4
.L_9:
        /*003c*/ 	.byte	0x04, 0x11
        /*003e*/ 	.short	(.L_11 - .L_10)
	.align		4
.L_10:
        /*0040*/ 	.word	index@(_ZN8pygpukit3ops6matmul12fp8_mma_test27test_mma_fa3_formula_kernelEPfS3_)
        /*0044*/ 	.word	0x00000000


	//----- nvinfo : EIATTR_REGCOUNT
	.align		4
.L_11:
        /*0048*/ 	.byte	0x04, 0x2f
        /*004a*/ 	.short	(.L_13 - .L_12)
	.align		4
.L_12:
        /*004c*/ 	.word	index@(_ZN8pygpukit3ops6matmul12fp8_mma_test25test_mma_b_routing_kernelEPfS3_)
        /*0050*/ 	.word	0x0000000c


	//----- nvinfo : EIATTR_FRAME_SIZE
	.align		4
.L_13:
        /*0054*/ 	.byte	0x04, 0x11
        /*0056*/ 	.short	(.L_15 - .L_14)
	.align		4
.L_14:
        /*0058*/ 	.word	index@(_ZN8pygpukit3ops6matmul12fp8_mma_test25test_mma_b_routing_kernelEPfS3_)
        /*005c*/ 	.word	0x00000000


	//----- nvinfo : EIATTR_REGCOUNT
	.align		4
.L_15:
        /*0060*/ 	.byte	0x04, 0x2f
        /*0062*/ 	.short	(.L_17 - .L_16)
	.align		4
.L_16:
        /*0064*/ 	.word	index@(_ZN8pygpukit3ops6matmul12fp8_mma_test29test_mma_full_pipeline_kernelEPfS3_)
        /*0068*/ 	.word	0x00000010


	//----- nvinfo : EIATTR_FRAME_SIZE
	.align		4
.L_17:
        /*006c*/ 	.byte	0x04, 0x11
        /*006e*/ 	.short	(.L_19 - .L_18)
	.align		4
.L_18:
        /*0070*/ 	.word	index@(_ZN8pygpukit3ops6matmul12fp8_mma_test29test_mma_full_pipeline_kernelEPfS3_)
        /*0074*/ 	.word	0x00000000


	//----- nvinfo : EIATTR_REGCOUNT
	.align		4
.L_19:
        /*0078*/ 	.byte	0x04, 0x2f
        /*007a*/ 	.short	(.L_21 - .L_20)
	.align		4
.L_20:
        /*007c*/ 	.word	index@(_ZN8pygpukit3ops6matmul12fp8_mma_test24test_quantization_kernelEPfS3_)
        /*0080*/ 	.word	0x00000010


	//----- nvinfo : EIATTR_FRAME_SIZE
	.align		4
.L_21:
        /*0084*/ 	.byte	0x04, 0x11
        /*0086*/ 	.short	(.L_23 - .L_22)
	.align		4
.L_22:
        /*0088*/ 	.word	index@(_ZN8pygpukit3ops6matmul12fp8_mma_test24test_quantization_kernelEPfS3_)
        /*008c*/ 	.word	0x00000000


	//----- nvinfo : EIATTR_MIN_STACK_SIZE
	.align		4
.L_23:
        /*0090*/ 	.byte	0x04, 0x12
        /*0092*/ 	.short	(.L_25 - .L_24)
	.align		4
.L_24:
        /*0094*/ 	.word	index@(_ZN8pygpukit3ops6matmul12fp8_mma_test24test_quantization_kernelEPfS3_)
        /*0098*/ 	.word	0x00000000


	//----- nvinfo : EIATTR_MIN_STACK_SIZE
	.align		4
.L_25:
        /*009c*/ 	.byte	0x04, 0x12
        /*009e*/ 	.short	(.L_27 - .L_26)
	.align		4
.L_26:
        /*00a0*/ 	.word	index@(_ZN8pygpukit3ops6matmul12fp8_mma_test29test_mma_full_pipeline_kernelEPfS3_)
        /*00a4*/ 	.word	0x00000000


	//----- nvinfo : EIATTR_MIN_STACK_SIZE
	.align		4
.L_27:
        /*00a8*/ 	.byte	0x04, 0x12
        /*00aa*/ 	.short	(.L_29 - .L_28)
	.align		4
.L_28:
        /*00ac*/ 	.word	index@(_ZN8pygpukit3ops6matmul12fp8_mma_test25test_mma_b_routing_kernelEPfS3_)
        /*00b0*/ 	.word	0x00000000


	//----- nvinfo : EIATTR_MIN_STACK_SIZE
	.align		4
.L_29:
        /*00b4*/ 	.byte	0x04, 0x12
        /*00b6*/ 	.short	(.L_31 - .L_30)
	.align		4
.L_30:
        /*00b8*/ 	.word	index@(_ZN8pygpukit3ops6matmul12fp8_mma_test27test_mma_fa3_formula_kernelEPfS3_)
        /*00bc*/ 	.word	0x00000000


	//----- nvinfo : EIATTR_MIN_STACK_SIZE
	.align		4
.L_31:
        /*00c0*/ 	.byte	0x04, 0x12
        /*00c2*/ 	.short	(.L_33 - .L_32)
	.align		4
.L_32:
        /*00c4*/ 	.word	index@(_ZN8pygpukit3ops6matmul12fp8_mma_test26test_mma_sequential_kernelEPfPj)
        /*00c8*/ 	.word	0x00000000


	//----- nvinfo : EIATTR_MIN_STACK_SIZE
	.align		4
.L_33:
        /*00cc*/ 	.byte	0x04, 0x12
        /*00ce*/ 	.short	(.L_35 - .L_34)
	.align		4
.L_34:
        /*00d0*/ 	.word	index@(_ZN8pygpukit3ops6matmul12fp8_mma_test24test_mma_all_ones_kernelEPf)
        /*00d4*/ 	.word	0x00000000
.L_35:


//--------------------- .nv.compat                --------------------------
	.section	.nv.compat,"",@"SHT_CUDA_COMPAT_INFO"
	.align	4
        /*0000*/ 	.byte	0x02, 0x09, 0x00, 0x00, 0x02, 0x02, 0x02, 0x00, 0x02, 0x05, 0x05, 0x00, 0x03, 0x07, 0x01, 0x01
        /*0010*/ 	.byte	0x02, 0x03, 0x00, 0x00, 0x02, 0x06, 0x01, 0x00, 0x04, 0x0b, 0x08, 0x00, 0x09, 0x00, 0x00, 0x00
        /*0020*/ 	.byte	0x00, 0x00, 0x00, 0x00


//--------------------- .nv.info._ZN8pygpukit3ops6matmul12fp8_mma_test24test_quantization_kernelEPfS3_ --------------------------
	.section	.nv.info._ZN8pygpukit3ops6matmul12fp8_mma_test24test_quantization_kernelEPfS3_,"",@"SHT_CUDA_INFO"
	.sectionflags	@""
	.align	4


	//----- nvinfo : EIATTR_CUDA_API_VERSION
	.align		4
        /*0000*/ 	.byte	0x04, 0x37
        /*0002*/ 	.short	(.L_37 - .L_36)
.L_36:
        /*0004*/ 	.word	0x00000082


	//----- nvinfo : EIATTR_KPARAM_INFO
	.align		4
.L_37:
        /*0008*/ 	.byte	0x04, 0x17
        /*000a*/ 	.short	(.L_39 - .L_38)
.L_38:
        /*000c*/ 	.word	0x00000000
        /*0010*/ 	.short	0x0001
        /*0012*/ 	.short	0x0008
        /*0014*/ 	.byte	0x00, 0xf5, 0x21, 0x00


	//----- nvinfo : EIATTR_KPARAM_INFO
	.align		4
.L_39:
        /*0018*/ 	.byte	0x04, 0x17
        /*001a*/ 	.short	(.L_41 - .L_40)
.L_40:
        /*001c*/ 	.word	0x00000000
        /*0020*/ 	.short	0x0000
        /*0022*/ 	.short	0x0000
        /*0024*/ 	.byte	0x00, 0xf5, 0x21, 0x00


	//----- nvinfo : EIATTR_SPARSE_MMA_MASK
	.align		4
.L_41:
        /*0028*/ 	.byte	0x03, 0x50
        /*002a*/ 	.short	0x0000


	//----- nvinfo : EIATTR_MAXREG_COUNT
	.align		4
        /*002c*/ 	.byte	0x03, 0x1b
        /*002e*/ 	.short	0x00ff


	//----- nvinfo : EIATTR_MERCURY_ISA_VERSION
	.align		4
        /*0030*/ 	.byte	0x03, 0x5f
        /*0032*/ 	.short	0x0101


	//----- nvinfo : EIATTR_VRC_CTA_INIT_COUNT
	.align		4
        /*0034*/ 	.byte	0x02, 0x4a
	.zero		1
	.zero		1


	//----- nvinfo : EIATTR_EXIT_INSTR_OFFSETS
	.align		4
        /*0038*/ 	.byte	0x04, 0x1c
        /*003a*/ 	.short	(.L_43 - .L_42)


	//   ....[0]....
.L_42:
        /*003c*/ 	.word	0x00000030


	//   ....[1]....
        /*0040*/ 	.word	0x00000270


	//   ....[2]....
        /*0044*/ 	.word	0x00000340


	//----- nvinfo : EIATTR_CBANK_PARAM_SIZE
	.align		4
.L_43:
        /*0048*/ 	.byte	0x03, 0x19
        /*004a*/ 	.short	0x0010


	//----- nvinfo : EIATTR_PARAM_CBANK
	.align		4
        /*004c*/ 	.byte	0x04, 0x0a
        /*004e*/ 	.short	(.L_45 - .L_44)
	.align		4
.L_44:
        /*0050*/ 	.word	index@(.nv.constant0._ZN8pygpukit3ops6matmul12fp8_mma_test24test_quantization_kernelEPfS3_)
        /*0054*/ 	.short	0x0380
        /*0056*/ 	.short	0x0010


	//----- nvinfo : EIATTR_SW_WAR
	.align		4
.L_45:
        /*0058*/ 	.byte	0x04, 0x36
        /*005a*/ 	.short	(.L_47 - .L_46)
.L_46:
        /*005c*/ 	.word	0x00000008
.L_47:


//--------------------- .nv.info._ZN8pygpukit3ops6matmul12fp8_mma_test29test_mma_full_pipeline_kernelEPfS3_ --------------------------
	.section	.nv.info._ZN8pygpukit3ops6matmul12fp8_mma_test29test_mma_full_pipeline_kernelEPfS3_,"",@"SHT_CUDA_INFO"
	.sectionflags	@""
	.align	4


	//----- nvinfo : EIATTR_CUDA_API_VERSION
	.align		4
        /*0000*/ 	.byte	0x04, 0x37
        /*0002*/ 	.short	(.L_49 - .L_48)
.L_48:
        /*0004*/ 	.word	0x00000082


	//----- nvinfo : EIATTR_KPARAM_INFO
	.align		4
.L_49:
        /*0008*/ 	.byte	0x04, 0x17
        /*000a*/ 	.short	(.L_51 - .L_50)
.L_50:
        /*000c*/ 	.word	0x00000000
        /*0010*/ 	.short	0x0001
        /*0012*/ 	.short	0x0008
        /*0014*/ 	.byte	0x00, 0xf5, 0x21, 0x00


	//----- nvinfo : EIATTR_KPARAM_INFO
	.align		4
.L_51:
        /*0018*/ 	.byte	0x04, 0x17
        /*001a*/ 	.short	(.L_53 - .L_52)
.L_52:
        /*001c*/ 	.word	0x00000000
        /*0020*/ 	.short	0x0000
        /*0022*/ 	.short	0x0000
        /*0024*/ 	.byte	0x00, 0xf5, 0x21, 0x00


	//----- nvinfo : EIATTR_SPARSE_MMA_MASK
	.align		4
.L_53:
        /*0028*/ 	.byte	0x03, 0x50
        /*002a*/ 	.short	0x0000


	//----- nvinfo : EIATTR_MAXREG_COUNT
	.align		4
        /*002c*/ 	.byte	0x03, 0x1b
        /*002e*/ 	.short	0x00ff


	//----- nvinfo : EIATTR_NUM_BARRIERS
	.align		4
        /*0030*/ 	.byte	0x02, 0x4c
        /*0032*/ 	.byte	0x01
	.zero		1


	//----- nvinfo : EIATTR_MERCURY_ISA_VERSION
	.align		4
        /*0034*/ 	.byte	0x03, 0x5f
        /*0036*/ 	.short	0x0101


	//----- nvinfo : EIATTR_VRC_CTA_INIT_COUNT
	.align		4
        /*0038*/ 	.byte	0x02, 0x4a
	.zero		1
	.zero		1


	//----- nvinfo : EIATTR_EXIT_INSTR_OFFSETS
	.align		4
        /*003c*/ 	.byte	0x04, 0x1c
        /*003e*/ 	.short	(.L_55 - .L_54)


	//   ....[0]....
.L_54:
        /*0040*/ 	.word	0x00000030


	//   ....[1]....
        /*0044*/ 	.word	0x000001e0


	//   ....[2]....
        /*0048*/ 	.word	0x00000320


	//----- nvinfo : EIATTR_CBANK_PARAM_SIZE
	.align		4
.L_55:
        /*004c*/ 	.byte	0x03, 0x19
        /*004e*/ 	.short	0x0010


	//----- nvinfo : EIATTR_PARAM_CBANK
	.align		4
        /*0050*/ 	.byte	0x04, 0x0a
        /*0052*/ 	.short	(.L_57 - .L_56)
	.align		4
.L_56:
        /*0054*/ 	.word	index@(.nv.constant0._ZN8pygpukit3ops6matmul12fp8_mma_test29test_mma_full_pipeline_kernelEPfS3_)
        /*0058*/ 	.short	0x0380
        /*005a*/ 	.short	0x0010


	//----- nvinfo : EIATTR_SW_WAR
	.align		4
.L_57:
        /*005c*/ 	.byte	0x04, 0x36
        /*005e*/ 	.short	(.L_59 - .L_58)
.L_58:
        /*0060*/ 	.word	0x00000008
.L_59:


//--------------------- .nv.info._ZN8pygpukit3ops6matmul12fp8_mma_test25test_mma_b_routing_kernelEPfS3_ --------------------------
	.section	.nv.info._ZN8pygpukit3ops6matmul12fp8_mma_test25test_mma_b_routing_kernelEPfS3_,"",@"SHT_CUDA_INFO"
	.sectionflags	@""
	.align	4


	//----- nvinfo : EIATTR_CUDA_API_VERSION
	.align		4
        /*0000*/ 	.byte	0x04, 0x37
        /*0002*/ 	.short	(.L_61 - .L_60)
.L_60:
        /*0004*/ 	.word	0x00000082


	//----- nvinfo : EIATTR_KPARAM_INFO
	.align		4
.L_61:
        /*0008*/ 	.byte	0x04, 0x17
        /*000a*/ 	.short	(.L_63 - .L_62)
.L_62:
        /*000c*/ 	.word	0x00000000
        /*0010*/ 	.short	0x0001
        /*0012*/ 	.short	0x0008
        /*0014*/ 	.byte	0x00, 0xf5, 0x21, 0x00


	//----- nvinfo : EIATTR_KPARAM_INFO
	.align		4
.L_63:
        /*0018*/ 	.byte	0x04, 0x17
        /*001a*/ 	.short	(.L_65 - .L_64)
.L_64:
        /*001c*/ 	.word	0x00000000
        /*0020*/ 	.short	0x0000
        /*0022*/ 	.short	0x0000
        /*0024*/ 	.byte	0x00, 0xf5, 0x21, 0x00


	//----- nvinfo : EIATTR_SPARSE_MMA_MASK
	.align		4
.L_65:
        /*0028*/ 	.byte	0x03, 0x50
        /*002a*/ 	.short	0x0000


	//----- nvinfo : EIATTR_MAXREG_COUNT
	.align		4
        /*002c*/ 	.byte	0x03, 0x1b
        /*002e*/ 	.short	0x00ff


	//----- nvinfo : EIATTR_MERCURY_ISA_VERSION
	.align		4
        /*0030*/ 	.byte	0x03, 0x5f
        /*0032*/ 	.short	0x0101


	//----- nvinfo : EIATTR_VRC_CTA_INIT_COUNT
	.align		4
        /*0034*/ 	.byte	0x02, 0x4a
	.zero		1
	.zero		1


	//----- nvinfo : EIATTR_EXIT_INSTR_OFFSETS
	.align		4
        /*0038*/ 	.byte	0x04, 0x1c
        /*003a*/ 	.short	(.L_67 - .L_66)


	//   ....[0]....
.L_66:
        /*003c*/ 	.word	0x00000030


	//   ....[1]....
        /*0040*/ 	.word	0x00000410


	//----- nvinfo : EIATTR_INDIRECT_BRANCH_TARGETS
	.align		4
.L_67:
        /*0044*/ 	.byte	0x04, 0x34
        /*0046*/ 	.short	(.L_69 - .L_68)


	//   ....[0]....
.L_68:
        /*0048*/ 	.word	.L_x_17@srel
        /*004c*/ 	.short	0x0
        /*004e*/ 	.short	0x0
        /*0050*/ 	.word	0x3
        /*0054*/ 	.word	.L_x_18@srel
        /*0058*/ 	.word	.L_x_19@srel
        /*005c*/ 	.word	.L_x_5@srel


	//   ....[1]....
        /*0060*/ 	.word	.L_x_21@srel
        /*0064*/ 	.short	0x0
        /*0066*/ 	.short	0x0
        /*0068*/ 	.word	0x3
        /*006c*/ 	.word	.L_x_22@srel
        /*0070*/ 	.word	.L_x_23@srel
        /*0074*/ 	.word	.L_x_5@srel


	//   ....[2]....
        /*0078*/ 	.word	.L_x_25@srel
        /*007c*/ 	.short	0x0
        /*007e*/ 	.short	0x0
        /*0080*/ 	.word	0x3
        /*0084*/ 	.word	.L_x_26@srel
        /*0088*/ 	.word	.L_x_27@srel
        /*008c*/ 	.word	.L_x_5@srel


	//   ....[3]....
        /*0090*/ 	.word	.L_x_29@srel
        /*0094*/ 	.short	0x0
        /*0096*/ 	.short	0x0
        /*0098*/ 	.word	0x3
        /*009c*/ 	.word	.L_x_30@srel
        /*00a0*/ 	.word	.L_x_31@srel
        /*00a4*/ 	.word	.L_x_5@srel


	//----- nvinfo : EIATTR_CRS_STACK_SIZE
	.align		4
.L_69:
        /*00a8*/ 	.byte	0x04, 0x1e
        /*00aa*/ 	.short	(.L_71 - .L_70)
.L_70:
        /*00ac*/ 	.word	0x00000000


	//----- nvinfo : EIATTR_CBANK_PARAM_SIZE
	.align		4
.L_71:
        /*00b0*/ 	.byte	0x03, 0x19
        /*00b2*/ 	.short	0x0010


	//----- nvinfo : EIATTR_PARAM_CBANK
	.align		4
        /*00b4*/ 	.byte	0x04, 0x0a
        /*00b6*/ 	.short	(.L_73 - .L_72)
	.align		4
.L_72:
        /*00b8*/ 	.word	index@(.nv.constant0._ZN8pygpukit3ops6matmul12fp8_mma_test25test_mma_b_routing_kernelEPfS3_)
        /*00bc*/ 	.short	0x0380
        /*00be*/ 	.short	0x0010


	//----- nvinfo : EIATTR_SW_WAR
	.align		4
.L_73:
        /*00c0*/ 	.byte	0x04, 0x36
        /*00c2*/ 	.short	(.L_75 - .L_74)
.L_74:
        /*00c4*/ 	.word	0x00000008
.L_75:


//--------------------- .nv.info._ZN8pygpukit3ops6matmul12fp8_mma_test27test_mma_fa3_formula_kernelEPfS3_ --------------------------
	.section	.nv.info._ZN8pygpukit3ops6matmul12fp8_mma_test27test_mma_fa3_formula_kernelEPfS3_,"",@"SHT_CUDA_INFO"
	.sectionflags	@""
	.align	4


	//----- nvinfo : EIATTR_CUDA_API_VERSION
	.align		4
        /*0000*/ 	.byte	0x04, 0x37
        /*0002*/ 	.short	(.L_77 - .L_76)
.L_76:
        /*0004*/ 	.word	0x00000082


	//----- nvinfo : EIATTR_KPARAM_INFO
	.align		4
.L_77:
        /*0008*/ 	.byte	0x04, 0x17
        /*000a*/ 	.short	(.L_79 - .L_78)
.L_78:
        /*000c*/ 	.word	0x00000000
        /*0010*/ 	.short	0x0001
        /*0012*/ 	.short	0x0008
        /*0014*/ 	.byte	0x00, 0xf5, 0x21, 0x00


	//----- nvinfo : EIATTR_KPARAM_INFO
	.align		4
.L_79:
        /*0018*/ 	.byte	0x04, 0x17
        /*001a*/ 	.short	(.L_81 - .L_80)
.L_80:
        /*001c*/ 	.word	0x00000000
        /*0020*/ 	.short	0x0000
        /*0022*/ 	.short	0x0000
        /*0024*/ 	.byte	0x00, 0xf5, 0x21, 0x00


	//----- nvinfo : EIATTR_SPARSE_MMA_MASK
	.align		4
.L_81:
        /*0028*/ 	.byte	0x03, 0x50
        /*002a*/ 	.short	0x0000


	//----- nvinfo : EIATTR_MAXREG_COUNT
	.align		4
        /*002c*/ 	.byte	0x03, 0x1b
        /*002e*/ 	.short	0x00ff


	//----- nvinfo : EIATTR_NUM_BARRIERS
	.align		4
        /*0030*/ 	.byte	0x02, 0x4c
        /*0032*/ 	.byte	0x01
	.zero		1


	//----- nvinfo : EIATTR_MERCURY_ISA_VERSION
	.align		4
        /*0034*/ 	.byte	0x03, 0x5f
        /*0036*/ 	.short	0x0101


	//----- nvinfo : EIATTR_VRC_CTA_INIT_COUNT
	.align		4
        /*0038*/ 	.byte	0x02, 0x4a
	.zero		1
	.zero		1


	//----- nvinfo : EIATTR_EXIT_INSTR_OFFSETS
	.align		4
        /*003c*/ 	.byte	0x04, 0x1c
        /*003e*/ 	.short	(.L_83 - .L_82)


	//   ....[0]....
.L_82:
        /*0040*/ 	.word	0x00000030


	//   ....[1]....
        /*0044*/ 	.word	0x000002c0


	//----- nvinfo : EIATTR_CRS_STACK_SIZE
	.align		4
.L_83:
        /*0048*/ 	.byte	0x04, 0x1e
        /*004a*/ 	.short	(.L_85 - .L_84)
.L_84:
        /*004c*/ 	.word	0x00000000


	//----- nvinfo : EIATTR_CBANK_PARAM_SIZE
	.align		4
.L_85:
        /*0050*/ 	.byte	0x03, 0x19
        /*0052*/ 	.short	0x0010


	//----- nvinfo : EIATTR_PARAM_CBANK
	.align		4
        /*0054*/ 	.byte	0x04, 0x0a
        /*0056*/ 	.short	(.L_87 - .L_86)
	.align		4
.L_86:
        /*0058*/ 	.word	index@(.nv.constant0._ZN8pygpukit3ops6matmul12fp8_mma_test27test_mma_fa3_formula_kernelEPfS3_)
        /*005c*/ 	.short	0x0380
        /*005e*/ 	.short	0x0010


	//----- nvinfo : EIATTR_SW_WAR
	.align		4
.L_87:
        /*0060*/ 	.byte	0x04, 0x36
        /*0062*/ 	.short	(.L_89 - .L_88)
.L_88:
        /*0064*/ 	.word	0x00000008
.L_89:


//--------------------- .nv.info._ZN8pygpukit3ops6matmul12fp8_mma_test26test_mma_sequential_kernelEPfPj --------------------------
	.section	.nv.info._ZN8pygpukit3ops6matmul12fp8_mma_test26test_mma_sequential_kernelEPfPj,"",@"SHT_CUDA_INFO"
	.sectionflags	@""
	.align	4


	//----- nvinfo : EIATTR_CUDA_API_VERSION
	.align		4
        /*0000*/ 	.byte	0x04, 0x37
        /*0002*/ 	.short	(.L_91 - .L_90)
.L_90:
        /*0004*/ 	.word	0x00000082


	//----- nvinfo : EIATTR_KPARAM_INFO
	.align		4
.L_91:
        /*0008*/ 	.byte	0x04, 0x17
        /*000a*/ 	.short	(.L_93 - .L_92)
.L_92:
        /*000c*/ 	.word	0x00000000
        /*0010*/ 	.short	0x0001
        /*0012*/ 	.short	0x0008
        /*0014*/ 	.byte	0x00, 0xf5, 0x21, 0x00


	//----- nvinfo : EIATTR_KPARAM_INFO
	.align		4
.L_93:
        /*0018*/ 	.byte	0x04, 0x17
        /*001a*/ 	.short	(.L_95 - .L_94)
.L_94:
        /*001c*/ 	.word	0x00000000
        /*0020*/ 	.short	0x0000
        /*0022*/ 	.short	0x0000
        /*0024*/ 	.byte	0x00, 0xf5, 0x21, 0x00


	//----- nvinfo : EIATTR_SPARSE_MMA_MASK
	.align		4
.L_95:
        /*0028*/ 	.byte	0x03, 0x50
        /*002a*/ 	.short	0x0000


	//----- nvinfo : EIATTR_MAXREG_COUNT
	.align		4
        /*002c*/ 	.byte	0x03, 0x1b
        /*002e*/ 	.short	0x00ff


	//----- nvinfo : EIATTR_MERCURY_ISA_VERSION
	.align		4
        /*0030*/ 	.byte	0x03, 0x5f
        /*0032*/ 	.short	0x0101


	//----- nvinfo : EIATTR_VRC_CTA_INIT_COUNT
	.align		4
        /*0034*/ 	.byte	0x02, 0x4a
	.zero		1
	.zero		1


	//----- nvinfo : EIATTR_EXIT_INSTR_OFFSETS
	.align		4
        /*0038*/ 	.byte	0x04, 0x1c
        /*003a*/ 	.short	(.L_97 - .L_96)


	//   ....[0]....
.L_96:
        /*003c*/ 	.word	0x00000030


	//   ....[1]....
        /*0040*/ 	.word	0x00000120


	//----- nvinfo : EIATTR_CBANK_PARAM_SIZE
	.align		4
.L_97:
        /*0044*/ 	.byte	0x03, 0x19
        /*0046*/ 	.short	0x0010


	//----- nvinfo : EIATTR_PARAM_CBANK
	.align		4
        /*0048*/ 	.byte	0x04, 0x0a
        /*004a*/ 	.short	(.L_99 - .L_98)
	.align		4
.L_98:
        /*004c*/ 	.word	index@(.nv.constant0._ZN8pygpukit3ops6matmul12fp8_mma_test26test_mma_sequential_kernelEPfPj)
        /*0050*/ 	.short	0x0380
        /*0052*/ 	.short	0x0010


	//----- nvinfo : EIATTR_SW_WAR
	.align		4
.L_99:
        /*0054*/ 	.byte	0x04, 0x36
        /*0056*/ 	.short	(.L_101 - .L_100)
.L_100:
        /*0058*/ 	.word	0x00000008
.L_101:


//--------------------- .nv.info._ZN8pygpukit3ops6matmul12fp8_mma_test24test_mma_all_ones_kernelEPf --------------------------
	.section	.nv.info._ZN8pygpukit3ops6matmul12fp8_mma_test24test_mma_all_ones_kernelEPf,"",@"SHT_CUDA_INFO"
	.sectionflags	@""
	.align	4


	//----- nvinfo : EIATTR_CUDA_API_VERSION
	.align		4
        /*0000*/ 	.byte	0x04, 0x37
        /*0002*/ 	.short	(.L_103 - .L_102)
.L_102:
        /*0004*/ 	.word	0x00000082


	//----- nvinfo : EIATTR_KPARAM_INFO
	.align		4
.L_103:
        /*0008*/ 	.byte	0x04, 0x17
        /*000a*/ 	.short	(.L_105 - .L_104)
.L_104:
        /*000c*/ 	.word	0x00000000
        /*0010*/ 	.short	0x0000
        /*0012*/ 	.short	0x0000
        /*0014*/ 	.byte	0x00, 0xf5, 0x21, 0x00


	//----- nvinfo : EIATTR_SPARSE_MMA_MASK
	.align		4
.L_105:
        /*0018*/ 	.byte	0x03, 0x50
        /*001a*/ 	.short	0x0000


	//----- nvinfo : EIATTR_MAXREG_COUNT
	.align		4
        /*001c*/ 	.byte	0x03, 0x1b
        /*001e*/ 	.short	0x00ff


	//----- nvinfo : EIATTR_MERCURY_ISA_VERSION
	.align		4
        /*0020*/ 	.byte	0x03, 0x5f
        /*0022*/ 	.short	0x0101


	//----- nvinfo : EIATTR_VRC_CTA_INIT_COUNT
	.align		4
        /*0024*/ 	.byte	0x02, 0x4a
	.zero		1
	.zero		1


	//----- nvinfo : EIATTR_EXIT_INSTR_OFFSETS
	.align		4
        /*0028*/ 	.byte	0x04, 0x1c
        /*002a*/ 	.short	(.L_107 - .L_106)


	//   ....[0]....
.L_106:
        /*002c*/ 	.word	0x00000030


	//   ....[1]....
        /*0030*/ 	.word	0x000000c0


	//----- nvinfo : EIATTR_CBANK_PARAM_SIZE
	.align		4
.L_107:
        /*0034*/ 	.byte	0x03, 0x19
        /*0036*/ 	.short	0x0008


	//----- nvinfo : EIATTR_PARAM_CBANK
	.align		4
        /*0038*/ 	.byte	0x04, 0x0a
        /*003a*/ 	.short	(.L_109 - .L_108)
	.align		4
.L_108:
        /*003c*/ 	.word	index@(.nv.constant0._ZN8pygpukit3ops6matmul12fp8_mma_test24test_mma_all_ones_kernelEPf)
        /*0040*/ 	.short	0x0380
        /*0042*/ 	.short	0x0008


	//----- nvinfo : EIATTR_SW_WAR
	.align		4
.L_109:
        /*0044*/ 	.byte	0x04, 0x36
        /*0046*/ 	.short	(.L_111 - .L_110)
.L_110:
        /*0048*/ 	.word	0x00000008
.L_111:


//--------------------- .nv.callgraph             --------------------------
	.section	.nv.callgraph,"",@"SHT_CUDA_CALLGRAPH"
	.align	4
	.sectionentsize	8
	.align		4
        /*0000*/ 	.word	0x00000000
	.align		4
        /*0004*/ 	.word	0xffffffff
	.align		4
        /*0008*/ 	.word	0x00000000
	.align		4
        /*000c*/ 	.word	0xfffffffe
	.align		4
        /*0010*/ 	.word	0x00000000
	.align		4
        /*0014*/ 	.word	0xfffffffd
	.align		4
        /*0018*/ 	.word	0x00000000
	.align		4
        /*001c*/ 	.word	0xfffffffc


//--------------------- .nv.constant2._ZN8pygpukit3ops6matmul12fp8_mma_test25test_mma_b_routing_kernelEPfS3_ --------------------------
	.section	.nv.constant2._ZN8pygpukit3ops6matmul12fp8_mma_test25test_mma_b_routing_kernelEPfS3_,"a",@progbits
	.sectionflags	@""
	.align	4
.nv.constant2._ZN8pygpukit3ops6matmul12fp8_mma_test25test_mma_b_routing_kernelEPfS3_:
        /*0000*/ 	.byte	0x30, 0x01, 0x00, 0x00, 0x10, 0x01, 0x00, 0x00, 0x40, 0x03, 0x00, 0x00, 0xd0, 0x01, 0x00, 0x00
        /*0010*/ 	.byte	0xb0, 0x01, 0x00, 0x00, 0x40, 0x03, 0x00, 0x00, 0x90, 0x02, 0x00, 0x00, 0x70, 0x02, 0x00, 0x00
        /*0020*/ 	.byte	0x40, 0x03, 0x00, 0x00, 0x30, 0x03, 0x00, 0x00, 0x10, 0x03, 0x00, 0x00, 0x40, 0x03, 0x00, 0x00


//--------------------- .text._ZN8pygpukit3ops6matmul12fp8_mma_test24test_quantization_kernelEPfS3_ --------------------------
	.section	.text._ZN8pygpukit3ops6matmul12fp8_mma_test24test_quantization_kernelEPfS3_,"ax",@progbits
	.align	128
        .global         _ZN8pygpukit3ops6matmul12fp8_mma_test24test_quantization_kernelEPfS3_
        .type           _ZN8pygpukit3ops6matmul12fp8_mma_test24test_quantization_kernelEPfS3_,@function
        .size           _ZN8pygpukit3ops6matmul12fp8_mma_test24test_quantization_kernelEPfS3_,(.L_x_33 - _ZN8pygpukit3ops6matmul12fp8_mma_test24test_quantization_kernelEPfS3_)
        .other          _ZN8pygpukit3ops6matmul12fp8_mma_test24test_quantization_kernelEPfS3_,@"STO_CUDA_ENTRY STV_DEFAULT"
_ZN8pygpukit3ops6matmul12fp8_mma_test24test_quantization_kernelEPfS3_:
.text._ZN8pygpukit3ops6matmul12fp8_mma_test24test_quantization_kernelEPfS3_:
[----:B------:R-:W-:Y:S01]  /*0000*/  LDC R1, c[0x0][0x37c] ;  /* 0x0000df00ff017b82 */ /* 0x000fe20000000800 */
[----:B------:R-:W0:Y:S02]  /*0010*/  S2R R4, SR_TID.X ;  /* 0x0000000000047919 */ /* 0x000e240000002100 */
[----:B0-----:R-:W-:-:S13]  /*0020*/  ISETP.GT.U32.AND P0, PT, R4, 0x7, PT ;  /* 0x000000070400780c */ /* 0x001fda0003f04070 */
[----:B------:R-:W-:Y:S05]  /*0030*/  @P0 EXIT ;  /* 0x000000000000094d */ /* 0x000fea0003800000 */
[C---:B------:R-:W-:Y:S01]  /*0040*/  IMAD.SHL.U32 R2, R4.reuse, 0x4, RZ ;  /* 0x0000000404027824 */ /* 0x040fe200078e00ff */
[----:B------:R-:W0:Y:S01]  /*0050*/  LDCU.64 UR4, c[0x0][0x358] ;  /* 0x00006b00ff0477ac */ /* 0x000e220008000a00 */
[----:B------:R-:W-:-:S03]  /*0060*/  IMAD.SHL.U32 R9, R4, 0x4, RZ ;  /* 0x0000000404097824 */ /* 0x000fc600078e00ff */
[C---:B------:R-:W-:Y:S02]  /*0070*/  ISETP.EQ.AND P2, PT, R2.reuse, RZ, PT ;  /* 0x000000ff0200720c */ /* 0x040fe40003f42270 */
[C---:B------:R-:W-:Y:S02]  /*0080*/  ISETP.EQ.AND P3, PT, R2.reuse, 0x4, PT ;  /* 0x000000040200780c */ /* 0x040fe40003f62270 */
[C---:B------:R-:W-:Y:S02]  /*0090*/  ISETP.EQ.AND P0, PT, R2.reuse, 0x8, PT ;  /* 0x000000080200780c */ /* 0x040fe40003f02270 */
[----:B------:R-:W-:-:S07]  /*00a0*/  ISETP.EQ.AND P1, PT, R2, 0xc, PT ;  /* 0x0000000c0200780c */ /* 0x000fce0003f22270 */
[----:B------:R-:W-:Y:S01]  /*00b0*/  @P2 IMAD.MOV.U32 R0, RZ, RZ, 0x3f000000 ;  /* 0x3f000000ff002424 */ /* 0x000fe200078e00ff */
[C---:B------:R-:W-:Y:S01]  /*00c0*/  ISETP.EQ.AND P2, PT, R2.reuse, 0x10, PT ;  /* 0x000000100200780c */ /* 0x040fe20003f42270 */
[----:B------:R-:W-:Y:S01]  /*00d0*/  @P3 IMAD.MOV.U32 R0, RZ, RZ, 0x3f800000 ;  /* 0x3f800000ff003424 */ /* 0x000fe200078e00ff */
[C---:B------:R-:W-:Y:S01]  /*00e0*/  ISETP.EQ.AND P3, PT, R2.reuse, 0x14, PT ;  /* 0x000000140200780c */ /* 0x040fe20003f62270 */
[----:B------:R-:W-:Y:S01]  /*00f0*/  @P0 IMAD.MOV.U32 R0, RZ, RZ, 0x3fc00000 ;  /* 0x3fc00000ff000424 */ /* 0x000fe200078e00ff */
[C---:B------:R-:W-:Y:S02]  /*0100*/  ISETP.EQ.AND P0, PT, R2.reuse, 0x18, PT ;  /* 0x000000180200780c */ /* 0x040fe40003f02270 */
[----:B------:R-:W-:Y:S02]  /*0110*/  @P1 MOV R0, 0x40000000 ;  /* 0x4000000000001802 */ /* 0x000fe40000000f00 */
[----:B------:R-:W-:Y:S02]  /*0120*/  ISETP.EQ.AND P1, PT, R2, 0x1c, PT ;  /* 0x0000001c0200780c */ /* 0x000fe40003f22270 */
[----:B------:R-:W1:Y:S03]  /*0130*/  LDC.64 R2, c[0x0][0x380] ;  /* 0x0000e000ff027b82 */ /* 0x000e660000000a00 */
[----:B------:R-:W-:-:S02]  /*0140*/  @P2 IMAD.MOV.U32 R0, RZ, RZ, 0x3e800000 ;  /* 0x3e800000ff002424 */ /* 0x000fc400078e00ff */
[----:B------:R-:W-:Y:S02]  /*0150*/  @P3 IMAD.MOV.U32 R0, RZ, RZ, 0x3e000000 ;  /* 0x3e000000ff003424 */ /* 0x000fe400078e00ff */
[----:B------:R-:W-:Y:S01]  /*0160*/  @P0 IMAD.MOV.U32 R0, RZ, RZ, 0x40400000 ;  /* 0x40400000ff000424 */ /* 0x000fe200078e00ff */
[----:B------:R-:W-:-:S03]  /*0170*/  ISETP.NE.AND P0, PT, R4, RZ, PT ;  /* 0x000000ff0400720c */ /* 0x000fc60003f05270 */
[----:B------:R-:W-:-:S05]  /*0180*/  @P1 MOV R0, 0x40800000 ;  /* 0x4080000000001802 */ /* 0x000fca0000000f00 */
[----:B------:R-:W-:-:S04]  /*0190*/  IMAD.MOV.U32 R11, RZ, RZ, R0 ;  /* 0x000000ffff0b7224 */ /* 0x000fc800078e0000 */
[----:B------:R-:W-:Y:S01]  /*01a0*/  FMUL R0, R11, 64 ;  /* 0x428000000b007820 */ /* 0x000fe20000400000 */
[----:B-1----:R-:W-:-:S04]  /*01b0*/  IMAD.WIDE.U32 R2, R9, 0x4, R2 ;  /* 0x0000000409027825 */ /* 0x002fc800078e0002 */
[----:B------:R-:W-:-:S04]  /*01c0*/  FMNMX R0, R0, -448, !PT ;  /* 0xc3e0000000007809 */ /* 0x000fc80007800000 */
[----:B------:R-:W-:Y:S01]  /*01d0*/  FMNMX R5, R0, 448, PT ;  /* 0x43e0000000057809 */ /* 0x000fe20003800000 */
[----:B0-----:R0:W-:Y:S03]  /*01e0*/  STG.E desc[UR4][R2.64], R11 ;  /* 0x0000000b02007986 */ /* 0x0011e6000c101904 */
[----:B------:R-:W-:Y:S01]  /*01f0*/  F2FP.SATFINITE.E4M3.F32.PACK_AB_MERGE_C R0, RZ, R5, RZ ;  /* 0x00000005ff00723e */ /* 0x000fe200048070ff */
[----:B------:R0:W-:Y:S03]  /*0200*/  STG.E desc[UR4][R2.64+0x4], R5 ;  /* 0x0000040502007986 */ /* 0x0001e6000c101904 */
[----:B------:R-:W-:-:S04]  /*0210*/  LOP3.LUT R0, R0, 0xff, RZ, 0xc0, !PT ;  /* 0x000000ff00007812 */ /* 0x000fc800078ec0ff */
[----:B------:R-:W-:-:S05]  /*0220*/  F2FP.F16.E4M3.UNPACK_B R0, R0 ;  /* 0x00000000ff00723e */ /* 0x000fca00020006ff */
[----:B------:R-:W-:-:S05]  /*0230*/  HADD2.F32 R7, -RZ, R0.H0_H0 ;  /* 0x20000000ff077230 */ /* 0x000fca0000004100 */
[----:B------:R-:W-:Y:S01]  /*0240*/  FMUL R9, R7, 0.015625 ;  /* 0x3c80000007097820 */ /* 0x000fe20000400000 */
[----:B------:R0:W-:Y:S04]  /*0250*/  STG.E desc[UR4][R2.64+0x8], R7 ;  /* 0x0000080702007986 */ /* 0x0001e8000c101904 */
[----:B------:R0:W-:Y:S01]  /*0260*/  STG.E desc[UR4][R2.64+0xc], R9 ;  /* 0x00000c0902007986 */ /* 0x0001e2000c101904 */
[----:B------:R-:W-:Y:S05]  /*0270*/  @P0 EXIT ;  /* 0x000000000000094d */ /* 0x000fea0003800000 */
[----:B0-----:R-:W0:Y:S01]  /*0280*/  LDC.64 R2, c[0x0][0x388] ;  /* 0x0000e200ff027b82 */ /* 0x001e220000000a00 */
[----:B------:R-:W-:Y:S02]  /*0290*/  HFMA2 R5, -RZ, RZ, 2.25, 0 ;  /* 0x40800000ff057431 */ /* 0x000fe400000001ff */
[----:B------:R-:W-:Y:S01]  /*02a0*/  IMAD.MOV.U32 R7, RZ, RZ, 0x3c124925 ;  /* 0x3c124925ff077424 */ /* 0x000fe200078e00ff */
[----:B------:R-:W-:Y:S01]  /*02b0*/  MOV R13, 0x3c800000 ;  /* 0x3c800000000d7802 */ /* 0x000fe20000000f00 */
[----:B------:R-:W-:Y:S02]  /*02c0*/  IMAD.MOV.U32 R11, RZ, RZ, 0x42800000 ;  /* 0x42800000ff0b7424 */ /* 0x000fe400078e00ff */
[----:B------:R-:W-:Y:S01]  /*02d0*/  IMAD.MOV.U32 R9, RZ, RZ, 0x42f20000 ;  /* 0x42f20000ff097424 */ /* 0x000fe200078e00ff */
[----:B0-----:R-:W-:Y:S04]  /*02e0*/  STG.E desc[UR4][R2.64], R5 ;  /* 0x0000000502007986 */ /* 0x001fe8000c101904 */
[----:B------:R-:W-:Y:S04]  /*02f0*/  STG.E desc[UR4][R2.64+0x4], R7 ;  /* 0x0000040702007986 */ /* 0x000fe8000c101904 */
[----:B------:R-:W-:Y:S04]  /*0300*/  STG.E desc[UR4][R2.64+0xc], R11 ;  /* 0x00000c0b02007986 */ /* 0x000fe8000c101904 */
[----:B------:R-:W-:Y:S04]  /*0310*/  STG.E desc[UR4][R2.64+0x10], R13 ;  /* 0x0000100d02007986 */ /* 0x000fe8000c101904 */
[----:B------:R-:W-:Y:S04]  /*0320*/  STG.E desc[UR4][R2.64+0x8], R9 ;  /* 0x0000080902007986 */ /* 0x000fe8000c101904 */
[----:B------:R-:W-:Y:S01]  /*0330*/  STG.E desc[UR4][R2.64+0x14], R9 ;  /* 0x0000140902007986 */ /* 0x000fe2000c101904 */
[----:B------:R-:W-:Y:S05]  /*0340*/  EXIT ;  /* 0x000000000000794d */ /* 0x000fea0003800000 */
.L_x_0:
[----:B------:R-:W-:-:S00]  /*0350*/  BRA `(.L_x_0) ;  /* 0xfffffffc00fc7947 */ /* 0x000fc0000383ffff */
[----:B------:R-:W-:-:S00]  /*0360*/  NOP ;  /* 0x0000000000007918 */ /* 0x000fc00000000000 */
        /* <DEDUP_REMOVED lines=9> */
.L_x_33:


//--------------------- .text._ZN8pygpukit3ops6matmul12fp8_mma_test29test_mma_full_pipeline_kernelEPfS3_ --------------------------
	.section	.text._ZN8pygpukit3ops6matmul12fp8_mma_test29test_mma_full_pipeline_kernelEPfS3_,"ax",@progbits
	.align	128
        .global         _ZN8pygpukit3ops6matmul12fp8_mma_test29test_mma_full_pipeline_kernelEPfS3_
        .type           _ZN8pygpukit3ops6matmul12fp8_mma_test29test_mma_full_pipeline_kernelEPfS3_,@function
        .size           _ZN8pygpukit3ops6matmul12fp8_mma_test29test_mma_full_pipeline_kernelEPfS3_,(.L_x_34 - _ZN8pygpukit3ops6matmul12fp8_mma_test29test_mma_full_pipeline_kernelEPfS3_)
        .other          _ZN8pygpukit3ops6matmul12fp8_mma_test29test_mma_full_pipeline_kernelEPfS3_,@"STO_CUDA_ENTRY STV_DEFAULT"
_ZN8pygpukit3ops6matmul12fp8_mma_test29test_mma_full_pipeline_kernelEPfS3_:
.text._ZN8pygpukit3ops6matmul12fp8_mma_test29test_mma_full_pipeline_kernelEPfS3_:
[----:B------:R-:W-:Y:S01]  /*0000*/  LDC R1, c[0x0][0x37c] ;  /* 0x0000df00ff017b82 */ /* 0x000fe20000000800 */
[----:B------:R-:W0:Y:S02]  /*0010*/  S2R R11, SR_TID.X ;  /* 0x00000000000b7919 */ /* 0x000e240000002100 */
[----:B0-----:R-:W-:-:S13]  /*0020*/  ISETP.GT.U32.AND P0, PT, R11, 0x1f, PT ;  /* 0x0000001f0b00780c */ /* 0x001fda0003f04070 */
[----:B------:R-:W-:Y:S05]  /*0030*/  @P0 EXIT ;  /* 0x000000000000094d */ /* 0x000fea0003800000 */
[C---:B------:R-:W-:Y:S01]  /*0040*/  ISETP.NE.AND P0, PT, R11.reuse, RZ, PT ;  /* 0x000000ff0b00720c */ /* 0x040fe20003f05270 */
[----:B------:R-:W-:Y:S01]  /*0050*/  IMAD.MOV.U32 R6, RZ, RZ, 0x43800000 ;  /* 0x43800000ff067424 */ /* 0x000fe200078e00ff */
[----:B------:R-:W0:Y:S01]  /*0060*/  LDC.64 R2, c[0x0][0x380] ;  /* 0x0000e000ff027b82 */ /* 0x000e220000000a00 */
[----:B------:R-:W-:Y:S01]  /*0070*/  IMAD.MOV.U32 R12, RZ, RZ, 0x43800000 ;  /* 0x43800000ff0c7424 */ /* 0x000fe200078e00ff */
[----:B------:R-:W1:Y:S01]  /*0080*/  LDCU.64 UR6, c[0x0][0x358] ;  /* 0x00006b00ff0677ac */ /* 0x000e620008000a00 */
[----:B------:R-:W-:Y:S01]  /*0090*/  IMAD.SHL.U32 R11, R11, 0x4, RZ ;  /* 0x000000040b0b7824 */ /* 0x000fe200078e00ff */
[----:B------:R-:W-:-:S07]  /*00a0*/  F2FP.SATFINITE.E4M3.F32.PACK_AB_MERGE_C R8, RZ, R6, RZ ;  /* 0x00000006ff08723e */ /* 0x000fce00048070ff */
[----:B------:R-:W2:Y:S01]  /*00b0*/  @!P0 S2R R5, SR_CgaCtaId ;  /* 0x0000000000058919 */ /* 0x000ea20000008800 */
[----:B------:R-:W-:Y:S02]  /*00c0*/  @!P0 LOP3.LUT R9, R8, 0xff, RZ, 0xc0, !PT ;  /* 0x000000ff08098812 */ /* 0x000fe400078ec0ff */
[----:B------:R-:W-:Y:S01]  /*00d0*/  @!P0 MOV R0, 0x400 ;  /* 0x0000040000008802 */ /* 0x000fe20000000f00 */
[----:B------:R-:W3:Y:S01]  /*00e0*/  @!P0 S2R R7, SR_CgaCtaId ;  /* 0x0000000000078919 */ /* 0x000ee20000008800 */
[----:B------:R-:W4:Y:S01]  /*00f0*/  @!P0 I2F.U16 R13, R9 ;  /* 0x00000009000d8306 */ /* 0x000f220000101000 */
[----:B------:R-:W-:Y:S01]  /*0100*/  @!P0 MOV R4, 0x400 ;  /* 0x0000040000048802 */ /* 0x000fe20000000f00 */
[----:B0-----:R-:W-:Y:S01]  /*0110*/  IMAD.WIDE.U32 R2, R11, 0x4, R2 ;  /* 0x000000040b027825 */ /* 0x001fe200078e0002 */
[----:B--2---:R-:W-:-:S03]  /*0120*/  @!P0 LEA R0, R5, R0, 0x18 ;  /* 0x0000000005008211 */ /* 0x004fc600078ec0ff */
[----:B------:R-:W-:Y:S01]  /*0130*/  @!P0 IMAD.MOV.U32 R5, RZ, RZ, 0x42ee0000 ;  /* 0x42ee0000ff058424 */ /* 0x000fe200078e00ff */
[----:B---3--:R-:W-:Y:S01]  /*0140*/  @!P0 LEA R10, R7, R4, 0x18 ;  /* 0x00000004070a8211 */ /* 0x008fe200078ec0ff */
[----:B------:R-:W-:Y:S02]  /*0150*/  @!P0 IMAD.MOV.U32 R4, RZ, RZ, 0x3b124925 ;  /* 0x3b124925ff048424 */ /* 0x000fe400078e00ff */
[----:B------:R-:W-:-:S05]  /*0160*/  IMAD.MOV.U32 R7, RZ, RZ, R5 ;  /* 0x000000ffff077224 */ /* 0x000fca00078e0005 */
[----:B------:R0:W-:Y:S04]  /*0170*/  @!P0 STS.128 [R0], R4 ;  /* 0x0000000400008388 */ /* 0x0001e80000000c00 */
[----:B----4-:R0:W-:Y:S01]  /*0180*/  @!P0 STS.64 [R10+0x10], R12 ;  /* 0x0000100c0a008388 */ /* 0x0101e20000000a00 */
[----:B------:R-:W-:Y:S06]  /*0190*/  BAR.SYNC.DEFER_BLOCKING 0x0 ;  /* 0x0000000000007b1d */ /* 0x000fec0000010000 */
[----:B-1----:R0:W-:Y:S04]  /*01a0*/  STG.E desc[UR6][R2.64], RZ ;  /* 0x000000ff02007986 */ /* 0x0021e8000c101906 */
[----:B------:R0:W-:Y:S04]  /*01b0*/  STG.E desc[UR6][R2.64+0x4], RZ ;  /* 0x000004ff02007986 */ /* 0x0001e8000c101906 */
[----:B------:R0:W-:Y:S04]  /*01c0*/  STG.E desc[UR6][R2.64+0x8], RZ ;  /* 0x000008ff02007986 */ /* 0x0001e8000c101906 */
[----:B------:R0:W-:Y:S01]  /*01d0*/  STG.E desc[UR6][R2.64+0xc], RZ ;  /* 0x00000cff02007986 */ /* 0x0001e2000c101906 */
[----:B------:R-:W-:Y:S05]  /*01e0*/  @P0 EXIT ;  /* 0x000000000000094d */ /* 0x000fea0003800000 */
[----:B------:R-:W1:Y:S01]  /*01f0*/  S2UR UR5, SR_CgaCtaId ;  /* 0x00000000000579c3 */ /* 0x000e620000008800 */
[----:B------:R-:W-:Y:S01]  /*0200*/  UMOV UR4, 0x400 ;  /* 0x0000040000047882 */ /* 0x000fe20000000000 */
[----:B0-----:R-:W-:Y:S01]  /*0210*/  LOP3.LUT R0, R8, 0xff, RZ, 0xc0, !PT ;  /* 0x000000ff08007812 */ /* 0x001fe200078ec0ff */
[----:B------:R-:W-:-:S03]  /*0220*/  IMAD.MOV.U32 R9, RZ, RZ, 0x42000000 ;  /* 0x42000000ff097424 */ /* 0x000fc600078e00ff */
[----:B------:R-:W-:Y:S02]  /*0230*/  F2FP.F16.E4M3.UNPACK_B R0, R0 ;  /* 0x00000000ff00723e */ /* 0x000fe400020006ff */
[----:B------:R-:W0:Y:S03]  /*0240*/  LDC.64 R2, c[0x0][0x388] ;  /* 0x0000e200ff027b82 */ /* 0x000e260000000a00 */
[----:B------:R-:W-:Y:S01]  /*0250*/  HADD2.F32 R8, -RZ, R0.H0_H0 ;  /* 0x20000000ff087230 */ /* 0x000fe20000004100 */
[----:B-1----:R-:W-:Y:S01]  /*0260*/  ULEA UR4, UR5, UR4, 0x18 ;  /* 0x0000000405047291 */ /* 0x002fe2000f8ec0ff */
[----:B0-----:R-:W-:Y:S08]  /*0270*/  STG.E desc[UR6][R2.64+0x1c], R9 ;  /* 0x00001c0902007986 */ /* 0x001ff0000c101906 */
[----:B------:R-:W0:Y:S04]  /*0280*/  LDS.128 R4, [UR4] ;  /* 0x00000004ff047984 */ /* 0x000e280008000c00 */
[----:B------:R-:W1:Y:S04]  /*0290*/  LDS.64 R10, [UR4+0x10] ;  /* 0x00001004ff0a7984 */ /* 0x000e680008000a00 */
[----:B------:R-:W-:Y:S04]  /*02a0*/  STS.64 [UR4+0x18], R8 ;  /* 0x00001808ff007988 */ /* 0x000fe80008000a04 */
[----:B------:R-:W-:Y:S04]  /*02b0*/  STG.E desc[UR6][R2.64+0x18], R8 ;  /* 0x0000180802007986 */ /* 0x000fe8000c101906 */
[----:B0-----:R-:W-:Y:S04]  /*02c0*/  STG.E desc[UR6][R2.64], R4 ;  /* 0x0000000402007986 */ /* 0x001fe8000c101906 */
[----:B------:R-:W-:Y:S04]  /*02d0*/  STG.E desc[UR6][R2.64+0x4], R5 ;  /* 0x0000040502007986 */ /* 0x000fe8000c101906 */
[----:B------:R-:W-:Y:S04]  /*02e0*/  STG.E desc[UR6][R2.64+0x8], R6 ;  /* 0x0000080602007986 */ /* 0x000fe8000c101906 */
[----:B------:R-:W-:Y:S04]  /*02f0*/  STG.E desc[UR6][R2.64+0xc], R7 ;  /* 0x00000c0702007986 */ /* 0x000fe8000c101906 */
[----:B-1----:R-:W-:Y:S04]  /*0300*/  STG.E desc[UR6][R2.64+0x10], R10 ;  /* 0x0000100a02007986 */ /* 0x002fe8000c101906 */
[----:B------:R-:W-:Y:S01]  /*0310*/  STG.E desc[UR6][R2.64+0x14], R11 ;  /* 0x0000140b02007986 */ /* 0x000fe2000c101906 */
[----:B------:R-:W-:Y:S05]  /*0320*/  EXIT ;  /* 0x000000000000794d */ /* 0x000fea0003800000 */
.L_x_1:
        /* <DEDUP_REMOVED lines=13> */
.L_x_34:


//--------------------- .text._ZN8pygpukit3ops6matmul12fp8_mma_test25test_mma_b_routing_kernelEPfS3_ --------------------------
	.section	.text._ZN8pygpukit3ops6matmul12fp8_mma_test25test_mma_b_routing_kernelEPfS3_,"ax",@progbits
	.align	128
        .global         _ZN8pygpukit3ops6matmul12fp8_mma_test25test_mma_b_routing_kernelEPfS3_
        .type           _ZN8pygpukit3ops6matmul12fp8_mma_test25test_mma_b_routing_kernelEPfS3_,@function
        .size           _ZN8pygpukit3ops6matmul12fp8_mma_test25test_mma_b_routing_kernelEPfS3_,(.L_x_35 - _ZN8pygpukit3ops6matmul12fp8_mma_test25test_mma_b_routing_kernelEPfS3_)
        .other          _ZN8pygpukit3ops6matmul12fp8_mma_test25test_mma_b_routing_kernelEPfS3_,@"STO_CUDA_ENTRY STV_DEFAULT"
_ZN8pygpukit3ops6matmul12fp8_mma_test25test_mma_b_routing_kernelEPfS3_:
.text._ZN8pygpukit3ops6matmul12fp8_mma_test25test_mma_b_routing_kernelEPfS3_:
[----:B------:R-:W-:Y:S01]  /*0000*/  LDC R1, c[0x0][0x37c] ;  /* 0x0000df00ff017b82 */ /* 0x000fe20000000800 */
[----:B------:R-:W0:Y:S02]  /*0010*/  S2R R9, SR_TID.X ;  /* 0x0000000000097919 */ /* 0x000e240000002100 */
[----:B0-----:R-:W-:-:S13]  /*0020*/  ISETP.GT.U32.AND P0, PT, R9, 0x1f, PT ;  /* 0x0000001f0900780c */ /* 0x001fda0003f04070 */
[----:B------:R-:W-:Y:S05]  /*0030*/  @P0 EXIT ;  /* 0x000000000000094d */ /* 0x000fea0003800000 */
[----:B------:R-:W-:Y:S01]  /*0040*/  ISETP.GT.AND P0, PT, R9, 0x3, PT ;  /* 0x000000030900780c */ /* 0x000fe20003f04270 */
[----:B------:R-:W0:Y:S01]  /*0050*/  LDCU.64 UR4, c[0x0][0x358] ;  /* 0x00006b00ff0477ac */ /* 0x000e220008000a00 */
[----:B------:R-:W-:Y:S01]  /*0060*/  BSSY.RECONVERGENT B0, `(.L_x_2) ;  /* 0x000002e000007945 */ /* 0x000fe20003800200 */
[----:B------:R-:W-:Y:S02]  /*0070*/  IMAD.MOV.U32 R0, RZ, RZ, 0x38383838 ;  /* 0x38383838ff007424 */ /* 0x000fe400078e00ff */
[----:B------:R-:W-:-:S08]  /*0080*/  IMAD.MOV.U32 R2, RZ, RZ, 0x38383838 ;  /* 0x38383838ff027424 */ /* 0x000fd000078e00ff */
[----:B------:R-:W-:Y:S05]  /*0090*/  @P0 BRA `(.L_x_3) ;  /* 0x0000000000540947 */ /* 0x000fea0003800000 */
[----:B------:R-:W-:-:S13]  /*00a0*/  ISETP.GT.AND P0, PT, R9, 0x1, PT ;  /* 0x000000010900780c */ /* 0x000fda0003f04270 */
[----:B------:R-:W-:Y:S05]  /*00b0*/  @P0 BRA `(.L_x_4) ;  /* 0x0000000000240947 */ /* 0x000fea0003800000 */
[----:B------:R-:W-:-:S05]  /*00c0*/  VIMNMX.U32 R3, PT, PT, R9, 0x2, PT ;  /* 0x0000000209037848 */ /* 0x000fca0003fe0000 */
[----:B------:R-:W-:-:S04]  /*00d0*/  IMAD.SHL.U32 R3, R3, 0x4, RZ ;  /* 0x0000000403037824 */ /* 0x000fc800078e00ff */
[----:B------:R-:W1:Y:S02]  /*00e0*/  LDC R4, c[0x2][R3] ;  /* 0x0080000003047b82 */ /* 0x000e640000000800 */
[----:B-1----:R-:W-:-:S04]  /*00f0*/  SHF.R.S32.HI R5, RZ, 0x1f, R4 ;  /* 0x0000001fff057819 */ /* 0x002fc80000011404 */
.L_x_17:
[----:B0-----:R-:W-:Y:S05]  /*0100*/  BRX R4 -0x110                                           (*"BRANCH_TARGETS .L_x_18,.L_x_19,.L_x_5"*) ;  /* 0xfffffffc04bc7949 */ /* 0x001fea000383ffff */
.L_x_19:
[----:B------:R-:W-:Y:S01]  /*0110*/  HFMA2 R2, -RZ, RZ, 0.52734375, 0.529296875 ;  /* 0x3838383cff027431 */ /* 0x000fe200000001ff */
[----:B------:R-:W-:Y:S06]  /*0120*/  BRA `(.L_x_5) ;  /* 0x0000000000847947 */ /* 0x000fec0003800000 */
.L_x_18:
[----:B------:R-:W-:Y:S01]  /*0130*/  IMAD.MOV.U32 R2, RZ, RZ, 0x38383840 ;  /* 0x38383840ff027424 */ /* 0x000fe200078e00ff */
[----:B------:R-:W-:Y:S06]  /*0140*/  BRA `(.L_x_5) ;  /* 0x00000000007c7947 */ /* 0x000fec0003800000 */
.L_x_4:
[----:B------:R-:W-:-:S05]  /*0150*/  IMAD.MOV.U32 R4, RZ, RZ, -0x2 ;  /* 0xfffffffeff047424 */ /* 0x000fca00078e00ff */
[----:B------:R-:W-:-:S04]  /*0160*/  VIADDMNMX.U32 R3, R9, R4, 0x2, PT ;  /* 0x0000000209037446 */ /* 0x000fc80003800004 */
[----:B------:R-:W-:-:S04]  /*0170*/  SHF.L.U32 R3, R3, 0x2, RZ ;  /* 0x0000000203037819 */ /* 0x000fc800000006ff */
[----:B------:R-:W1:Y:S02]  /*0180*/  LDC R4, c[0x2][R3+0xc] ;  /* 0x0080030003047b82 */ /* 0x000e640000000800 */
[----:B-1----:R-:W-:-:S04]  /*0190*/  SHF.R.S32.HI R5, RZ, 0x1f, R4 ;  /* 0x0000001fff057819 */ /* 0x002fc80000011404 */
.L_x_21:
[----:B0-----:R-:W-:Y:S05]  /*01a0*/  BRX R4 -0x1b0                                           (*"BRANCH_TARGETS .L_x_22,.L_x_23,.L_x_5"*) ;  /* 0xfffffffc04947949 */ /* 0x001fea000383ffff */
.L_x_23:
[----:B------:R-:W-:Y:S01]  /*01b0*/  IMAD.MOV.U32 R2, RZ, RZ, 0x38383830 ;  /* 0x38383830ff027424 */ /* 0x000fe200078e00ff */
[----:B------:R-:W-:Y:S06]  /*01c0*/  BRA `(.L_x_5) ;  /* 0x00000000005c7947 */ /* 0x000fec0003800000 */
.L_x_22:
[----:B------:R-:W-:Y:S01]  /*01d0*/  IMAD.MOV.U32 R2, RZ, RZ, 0x38383834 ;  /* 0x38383834ff027424 */ /* 0x000fe200078e00ff */
[----:B------:R-:W-:Y:S06]  /*01e0*/  BRA `(.L_x_5) ;  /* 0x0000000000547947 */ /* 0x000fec0003800000 */
.L_x_3:
[----:B------:R-:W-:-:S13]  /*01f0*/  ISETP.GT.AND P0, PT, R9, 0x7, PT ;  /* 0x000000070900780c */ /* 0x000fda0003f04270 */
[----:B------:R-:W-:Y:S05]  /*0200*/  @P0 BRA `(.L_x_6) ;  /* 0x0000000000280947 */ /* 0x000fea0003800000 */
[----:B------:R-:W-:-:S04]  /*0210*/  MOV R4, 0xfffffffc ;  /* 0xfffffffc00047802 */ /* 0x000fc80000000f00 */
[----:B------:R-:W-:-:S05]  /*0220*/  VIADDMNMX.U32 R3, R9, R4, 0x2, PT ;  /* 0x0000000209037446 */ /* 0x000fca0003800004 */
[----:B------:R-:W-:-:S04]  /*0230*/  IMAD.SHL.U32 R3, R3, 0x4, RZ ;  /* 0x0000000403037824 */ /* 0x000fc800078e00ff */
[----:B------:R-:W1:Y:S02]  /*0240*/  LDC R4, c[0x2][R3+0x18] ;  /* 0x0080060003047b82 */ /* 0x000e640000000800 */
[----:B-1----:R-:W-:-:S04]  /*0250*/  SHF.R.S32.HI R5, RZ, 0x1f, R4 ;  /* 0x0000001fff057819 */ /* 0x002fc80000011404 */
.L_x_25:
[----:B0-----:R-:W-:Y:S05]  /*0260*/  BRX R4 -0x270                                           (*"BRANCH_TARGETS .L_x_26,.L_x_27,.L_x_5"*) ;  /* 0xfffffffc04647949 */ /* 0x001fea000383ffff */
.L_x_27:
[----:B------:R-:W-:Y:S01]  /*0270*/  IMAD.MOV.U32 R2, RZ, RZ, 0x38383c38 ;  /* 0x38383c38ff027424 */ /* 0x000fe200078e00ff */
[----:B------:R-:W-:Y:S06]  /*0280*/  BRA `(.L_x_5) ;  /* 0x00000000002c7947 */ /* 0x000fec0003800000 */
.L_x_26:
[----:B------:R-:W-:Y:S01]  /*0290*/  HFMA2 R2, -RZ, RZ, 0.52734375, 2.109375 ;  /* 0x38384038ff027431 */ /* 0x000fe200000001ff */
[----:B------:R-:W-:Y:S06]  /*02a0*/  BRA `(.L_x_5) ;  /* 0x0000000000247947 */ /* 0x000fec0003800000 */
.L_x_6:
[----:B------:R-:W-:-:S05]  /*02b0*/  IMAD.MOV.U32 R4, RZ, RZ, -0x8 ;  /* 0xfffffff8ff047424 */ /* 0x000fca00078e00ff */
[----:B------:R-:W-:-:S05]  /*02c0*/  VIADDMNMX.U32 R3, R9, R4, 0x2, PT ;  /* 0x0000000209037446 */ /* 0x000fca0003800004 */
[----:B------:R-:W-:-:S04]  /*02d0*/  IMAD.SHL.U32 R3, R3, 0x4, RZ ;  /* 0x0000000403037824 */ /* 0x000fc800078e00ff */
[----:B------:R-:W1:Y:S02]  /*02e0*/  LDC R4, c[0x2][R3+0x24] ;  /* 0x0080090003047b82 */ /* 0x000e640000000800 */
[----:B-1----:R-:W-:-:S04]  /*02f0*/  SHF.R.S32.HI R5, RZ, 0x1f, R4 ;  /* 0x0000001fff057819 */ /* 0x002fc80000011404 */
.L_x_29:
[----:B0-----:R-:W-:Y:S05]  /*0300*/  BRX R4 -0x310                                           (*"BRANCH_TARGETS .L_x_30,.L_x_31,.L_x_5"*) ;  /* 0xfffffffc043c7949 */ /* 0x001fea000383ffff */
.L_x_31:
[----:B------:R-:W-:Y:S01]  /*0310*/  HFMA2 R0, -RZ, RZ, 0.52734375, 0.529296875 ;  /* 0x3838383cff007431 */ /* 0x000fe200000001ff */
[----:B------:R-:W-:Y:S06]  /*0320*/  BRA `(.L_x_5) ;  /* 0x0000000000047947 */ /* 0x000fec0003800000 */
.L_x_30:
[----:B------:R-:W-:-:S07]  /*0330*/  IMAD.MOV.U32 R0, RZ, RZ, 0x38383840 ;  /* 0x38383840ff007424 */ /* 0x000fce00078e00ff */
.L_x_5:
[----:B------:R-:W-:Y:S05]  /*0340*/  BSYNC.RECONVERGENT B0 ;  /* 0x0000000000007941 */ /* 0x000fea0003800200 */
.L_x_2:
[----:B------:R-:W0:Y:S01]  /*0350*/  LDC.64 R4, c[0x0][0x380] ;  /* 0x0000e000ff047b82 */ /* 0x000e220000000a00 */
[C---:B------:R-:W-:Y:S01]  /*0360*/  IMAD.SHL.U32 R3, R9.reuse, 0x4, RZ ;  /* 0x0000000409037824 */ /* 0x040fe200078e00ff */
[----:B------:R-:W-:-:S06]  /*0370*/  SHF.L.U32 R9, R9, 0x1, RZ ;  /* 0x0000000109097819 */ /* 0x000fcc00000006ff */
[----:B------:R-:W1:Y:S01]  /*0380*/  LDC.64 R6, c[0x0][0x388] ;  /* 0x0000e200ff067b82 */ /* 0x000e620000000a00 */
[----:B0-----:R-:W-:-:S05]  /*0390*/  IMAD.WIDE.U32 R4, R3, 0x4, R4 ;  /* 0x0000000403047825 */ /* 0x001fca00078e0004 */
[----:B------:R-:W-:Y:S01]  /*03a0*/  STG.E desc[UR4][R4.64], RZ ;  /* 0x000000ff04007986 */ /* 0x000fe2000c101904 */
[----:B-1----:R-:W-:-:S03]  /*03b0*/  IMAD.WIDE.U32 R6, R9, 0x4, R6 ;  /* 0x0000000409067825 */ /* 0x002fc600078e0006 */
[----:B------:R-:W-:Y:S04]  /*03c0*/  STG.E desc[UR4][R4.64+0x4], RZ ;  /* 0x000004ff04007986 */ /* 0x000fe8000c101904 */
[----:B------:R-:W-:Y:S04]  /*03d0*/  STG.E desc[UR4][R4.64+0x8], RZ ;  /* 0x000008ff04007986 */ /* 0x000fe8000c101904 */
[----:B------:R-:W-:Y:S04]  /*03e0*/  STG.E desc[UR4][R4.64+0xc], RZ ;  /* 0x00000cff04007986 */ /* 0x000fe8000c101904 */
[----:B------:R-:W-:Y:S04]  /*03f0*/  STG.E desc[UR4][R6.64], R2 ;  /* 0x0000000206007986 */ /* 0x000fe8000c101904 */
[----:B------:R-:W-:Y:S01]  /*0400*/  STG.E desc[UR4][R6.64+0x4], R0 ;  /* 0x0000040006007986 */ /* 0x000fe2000c101904 */
[----:B------:R-:W-:Y:S05]  /*0410*/  EXIT ;  /* 0x000000000000794d */ /* 0x000fea0003800000 */
.L_x_7:
        /* <DEDUP_REMOVED lines=14> */
.L_x_35:


//--------------------- .text._ZN8pygpukit3ops6matmul12fp8_mma_test27test_mma_fa3_formula_kernelEPfS3_ --------------------------
	.section	.text._ZN8pygpukit3ops6matmul12fp8_mma_test27test_mma_fa3_formula_kernelEPfS3_,"ax",@progbits
	.align	128
        .global         _ZN8pygpukit3ops6matmul12fp8_mma_test27test_mma_fa3_formula_kernelEPfS3_
        .type           _ZN8pygpukit3ops6matmul12fp8_mma_test27test_mma_fa3_formula_kernelEPfS3_,@function
        .size           _ZN8pygpukit3ops6matmul12fp8_mma_test27test_mma_fa3_formula_kernelEPfS3_,(.L_x_36 - _ZN8pygpukit3ops6matmul12fp8_mma_test27test_mma_fa3_formula_kernelEPfS3_)
        .other          _ZN8pygpukit3ops6matmul12fp8_mma_test27test_mma_fa3_formula_kernelEPfS3_,@"STO_CUDA_ENTRY STV_DEFAULT"
_ZN8pygpukit3ops6matmul12fp8_mma_test27test_mma_fa3_formula_kernelEPfS3_:
.text._ZN8pygpukit3ops6matmul12fp8_mma_test27test_mma_fa3_formula_kernelEPfS3_:
[----:B------:R-:W-:Y:S01]  /*0000*/  LDC R1, c[0x0][0x37c] ;  /* 0x0000df00ff017b82 */ /* 0x000fe20000000800 */
[----:B------:R-:W0:Y:S02]  /*0010*/  S2R R0, SR_TID.X ;  /* 0x0000000000007919 */ /* 0x000e240000002100 */
[----:B0-----:R-:W-:-:S13]  /*0020*/  ISETP.GT.U32.AND P0, PT, R0, 0x1f, PT ;  /* 0x0000001f0000780c */ /* 0x001fda0003f04070 */
[----:B------:R-:W-:Y:S05]  /*0030*/  @P0 EXIT ;  /* 0x000000000000094d */ /* 0x000fea0003800000 */
[----:B------:R-:W0:Y:S01]  /*0040*/  LDC.64 R2, c[0x0][0x380] ;  /* 0x0000e000ff027b82 */ /* 0x000e220000000a00 */
[----:B------:R-:W1:Y:S01]  /*0050*/  LDCU.64 UR4, c[0x0][0x358] ;  /* 0x00006b00ff0477ac */ /* 0x000e620008000a00 */
[C---:B------:R-:W-:Y:S01]  /*0060*/  IMAD.SHL.U32 R5, R0.reuse, 0x4, RZ ;  /* 0x0000000400057824 */ /* 0x040fe200078e00ff */
[----:B------:R-:W-:Y:S01]  /*0070*/  BSSY.RECONVERGENT B0, `(.L_x_8) ;  /* 0x0000013000007945 */ /* 0x000fe20003800200 */
[----:B------:R-:W-:-:S05]  /*0080*/  IMAD.SHL.U32 R0, R0, 0x2, RZ ;  /* 0x0000000200007824 */ /* 0x000fca00078e00ff */
[----:B------:R-:W-:Y:S01]  /*0090*/  LOP3.LUT R0, R0, 0x6, RZ, 0xc0, !PT ;  /* 0x0000000600007812 */ /* 0x000fe200078ec0ff */
[----:B------:R-:W-:Y:S03]  /*00a0*/  BAR.SYNC.DEFER_BLOCKING 0x0 ;  /* 0x0000000000007b1d */ /* 0x000fe60000010000 */
[----:B------:R-:W-:Y:S01]  /*00b0*/  ISETP.GT.AND P0, PT, R0, 0x3, PT ;  /* 0x000000030000780c */ /* 0x000fe20003f04270 */
[----:B0-----:R-:W-:-:S05]  /*00c0*/  IMAD.WIDE.U32 R2, R5, 0x4, R2 ;  /* 0x0000000405027825 */ /* 0x001fca00078e0002 */
[----:B-1----:R0:W-:Y:S04]  /*00d0*/  STG.E desc[UR4][R2.64], RZ ;  /* 0x000000ff02007986 */ /* 0x0021e8000c101904 */
[----:B------:R0:W-:Y:S04]  /*00e0*/  STG.E desc[UR4][R2.64+0x4], RZ ;  /* 0x000004ff02007986 */ /* 0x0001e8000c101904 */
[----:B------:R0:W-:Y:S04]  /*00f0*/  STG.E desc[UR4][R2.64+0x8], RZ ;  /* 0x000008ff02007986 */ /* 0x0001e8000c101904 */
[----:B------:R0:W-:Y:S01]  /*0100*/  STG.E desc[UR4][R2.64+0xc], RZ ;  /* 0x00000cff02007986 */ /* 0x0001e2000c101904 */
[----:B------:R-:W-:Y:S05]  /*0110*/  @P0 BRA `(.L_x_9) ;  /* 0x0000000000140947 */ /* 0x000fea0003800000 */
[----:B------:R-:W-:Y:S01]  /*0120*/  ISETP.NE.AND P1, PT, R0, RZ, PT ;  /* 0x000000ff0000720c */ /* 0x000fe20003f25270 */
[----:B------:R-:W-:-:S12]  /*0130*/  IMAD.MOV.U32 R7, RZ, RZ, 0x42800000 ;  /* 0x42800000ff077424 */ /* 0x000fd800078e00ff */
[----:B------:R-:W-:Y:S05]  /*0140*/  @!P1 BRA `(.L_x_10) ;  /* 0x0000000000149947 */ /* 0x000fea0003800000 */
[----:B------:R-:W-:Y:S01]  /*0150*/  IMAD.MOV.U32 R7, RZ, RZ, 0x42000000 ;  /* 0x42000000ff077424 */ /* 0x000fe200078e00ff */
[----:B------:R-:W-:Y:S06]  /*0160*/  BRA `(.L_x_10) ;  /* 0x00000000000c7947 */ /* 0x000fec0003800000 */
.L_x_9:
[----:B------:R-:W-:Y:S01]  /*0170*/  HFMA2 R7, -RZ, RZ, 2.75, 0 ;  /* 0x41800000ff077431 */ /* 0x000fe200000001ff */
[----:B------:R-:W-:-:S04]  /*0180*/  ISETP.NE.AND P1, PT, R0, 0x4, PT ;  /* 0x000000040000780c */ /* 0x000fc80003f25270 */
[----:B------:R-:W-:-:S09]  /*0190*/  FSEL R7, R7, 8, !P1 ;  /* 0x4100000007077808 */ /* 0x000fd20004800000 */
.L_x_10:
[----:B------:R-:W-:Y:S05]  /*01a0*/  BSYNC.RECONVERGENT B0 ;  /* 0x0000000000007941 */ /* 0x000fea0003800200 */
.L_x_8:
[----:B0-----:R-:W0:Y:S01]  /*01b0*/  LDC.64 R2, c[0x0][0x388] ;  /* 0x0000e200ff027b82 */ /* 0x001e220000000a00 */
[----:B------:R-:W-:Y:S01]  /*01c0*/  BSSY.RECONVERGENT B0, `(.L_x_11) ;  /* 0x000000c000007945 */ /* 0x000fe20003800200 */
[----:B0-----:R-:W-:-:S05]  /*01d0*/  IMAD.WIDE.U32 R2, R5, 0x4, R2 ;  /* 0x0000000405027825 */ /* 0x001fca00078e0002 */
[----:B------:R0:W-:Y:S01]  /*01e0*/  STG.E desc[UR4][R2.64], R7 ;  /* 0x0000000702007986 */ /* 0x0001e2000c101904 */
[----:B------:R-:W-:Y:S05]  /*01f0*/  @P0 BRA `(.L_x_12) ;  /* 0x0000000000140947 */ /* 0x000fea0003800000 */
[----:B------:R-:W-:Y:S01]  /*0200*/  ISETP.NE.AND P0, PT, R0, RZ, PT ;  /* 0x000000ff0000720c */ /* 0x000fe20003f05270 */
[----:B------:R-:W-:-:S12]  /*0210*/  IMAD.MOV.U32 R5, RZ, RZ, 0x42400000 ;  /* 0x42400000ff057424 */ /* 0x000fd800078e00ff */
[----:B------:R-:W-:Y:S05]  /*0220*/  @!P0 BRA `(.L_x_13) ;  /* 0x0000000000148947 */ /* 0x000fea0003800000 */
[----:B------:R-:W-:Y:S01]  /*0230*/  IMAD.MOV.U32 R5, RZ, RZ, 0x41c00000 ;  /* 0x41c00000ff057424 */ /* 0x000fe200078e00ff */
[----:B------:R-:W-:Y:S06]  /*0240*/  BRA `(.L_x_13) ;  /* 0x00000000000c7947 */ /* 0x000fec0003800000 */
.L_x_12:
[----:B------:R-:W-:Y:S02]  /*0250*/  ISETP.NE.AND P0, PT, R0, 0x4, PT ;  /* 0x000000040000780c */ /* 0x000fe40003f05270 */
[----:B------:R-:W-:-:S04]  /*0260*/  MOV R5, 0x41400000 ;  /* 0x4140000000057802 */ /* 0x000fc80000000f00 */
[----:B------:R-:W-:-:S07]  /*0270*/  FSEL R5, R5, 6, !P0 ;  /* 0x40c0000005057808 */ /* 0x000fce0004000000 */
.L_x_13:
[----:B------:R-:W-:Y:S05]  /*0280*/  BSYNC.RECONVERGENT B0 ;  /* 0x0000000000007941 */ /* 0x000fea0003800200 */
.L_x_11:
[----:B------:R-:W-:Y:S04]  /*0290*/  STG.E desc[UR4][R2.64+0x8], R7 ;  /* 0x0000080702007986 */ /* 0x000fe8000c101904 */
[----:B------:R-:W-:Y:S04]  /*02a0*/  STG.E desc[UR4][R2.64+0x4], R5 ;  /* 0x0000040502007986 */ /* 0x000fe8000c101904 */
[----:B------:R-:W-:Y:S01]  /*02b0*/  STG.E desc[UR4][R2.64+0xc], R5 ;  /* 0x00000c0502007986 */ /* 0x000fe2000c101904 */
[----:B------:R-:W-:Y:S05]  /*02c0*/  EXIT ;  /* 0x000000000000794d */ /* 0x000fea0003800000 */
.L_x_14:
        /* <DEDUP_REMOVED lines=11> */
.L_x_36:


//--------------------- .text._ZN8pygpukit3ops6matmul12fp8_mma_test26test_mma_sequential_kernelEPfPj --------------------------
	.section	.text._ZN8pygpukit3ops6matmul12fp8_mma_test26test_mma_sequential_kernelEPfPj,"ax",@progbits
	.align	128
        .global         _ZN8pygpukit3ops6matmul12fp8_mma_test26test_mma_sequential_kernelEPfPj
        .type           _ZN8pygpukit3ops6matmul12fp8_mma_test26test_mma_sequential_kernelEPfPj,@function
        .size           _ZN8pygpukit3ops6matmul12fp8_mma_test26test_mma_sequential_kernelEPfPj,(.L_x_37 - _ZN8pygpukit3ops6matmul12fp8_mma_test26test_mma_sequential_kernelEPfPj)
        .other          _ZN8pygpukit3ops6matmul12fp8_mma_test26test_mma_sequential_kernelEPfPj,@"STO_CUDA_ENTRY STV_DEFAULT"
_ZN8pygpukit3ops6matmul12fp8_mma_test26test_mma_sequential_kernelEPfPj:
.text._ZN8pygpukit3ops6matmul12fp8_mma_test26test_mma_sequential_kernelEPfPj:
[----:B------:R-:W-:Y:S01]  /*0000*/  LDC R1, c[0x0][0x37c] ;  /* 0x0000df00ff017b82 */ /* 0x000fe20000000800 */
[----:B------:R-:W0:Y:S02]  /*0010*/  S2R R7, SR_TID.X ;  /* 0x0000000000077919 */ /* 0x000e240000002100 */
[----:B0-----:R-:W-:-:S13]  /*0020*/  ISETP.GT.U32.AND P0, PT, R7, 0x1f, PT ;  /* 0x0000001f0700780c */ /* 0x001fda0003f04070 */
[----:B------:R-:W-:Y:S05]  /*0030*/  @P0 EXIT ;  /* 0x000000000000094d */ /* 0x000fea0003800000 */
[C---:B------:R-:W-:Y:S01]  /*0040*/  ISETP.NE.AND P0, PT, R7.reuse, RZ, PT ;  /* 0x000000ff0700720c */ /* 0x040fe20003f05270 */
[----:B------:R-:W0:Y:S01]  /*0050*/  LDC.64 R4, c[0x0][0x380] ;  /* 0x0000e000ff047b82 */ /* 0x000e220000000a00 */
[----:B------:R-:W1:Y:S01]  /*0060*/  LDCU.64 UR4, c[0x0][0x358] ;  /* 0x00006b00ff0477ac */ /* 0x000e620008000a00 */
[----:B------:R-:W-:-:S10]  /*0070*/  IMAD.SHL.U32 R7, R7, 0x4, RZ ;  /* 0x0000000407077824 */ /* 0x000fd400078e00ff */
[----:B------:R-:W1:Y:S01]  /*0080*/  @!P0 LDC.64 R2, c[0x0][0x388] ;  /* 0x0000e200ff028b82 */ /* 0x000e620000000a00 */
[----:B------:R-:W-:Y:S01]  /*0090*/  @!P0 MOV R9, 0x38383840 ;  /* 0x3838384000098802 */ /* 0x000fe20000000f00 */
[----:B------:R-:W-:Y:S02]  /*00a0*/  @!P0 IMAD.MOV.U32 R11, RZ, RZ, 0x38383838 ;  /* 0x38383838ff0b8424 */ /* 0x000fe400078e00ff */
[----:B0-----:R-:W-:Y:S02]  /*00b0*/  IMAD.WIDE.U32 R4, R7, 0x4, R4 ;  /* 0x0000000407047825 */ /* 0x001fe400078e0004 */
[----:B-1----:R-:W-:Y:S04]  /*00c0*/  @!P0 STG.E desc[UR4][R2.64], R9 ;  /* 0x0000000902008986 */ /* 0x002fe8000c101904 */
[----:B------:R-:W-:Y:S04]  /*00d0*/  @!P0 STG.E desc[UR4][R2.64+0x4], R11 ;  /* 0x0000040b02008986 */ /* 0x000fe8000c101904 */
[----:B------:R-:W-:Y:S04]  /*00e0*/  STG.E desc[UR4][R4.64], RZ ;  /* 0x000000ff04007986 */ /* 0x000fe8000c101904 */
[----:B------:R-:W-:Y:S04]  /*00f0*/  STG.E desc[UR4][R4.64+0x4], RZ ;  /* 0x000004ff04007986 */ /* 0x000fe8000c101904 */
[----:B------:R-:W-:Y:S04]  /*0100*/  STG.E desc[UR4][R4.64+0x8], RZ ;  /* 0x000008ff04007986 */ /* 0x000fe8000c101904 */
[----:B------:R-:W-:Y:S01]  /*0110*/  STG.E desc[UR4][R4.64+0xc], RZ ;  /* 0x00000cff04007986 */ /* 0x000fe2000c101904 */
[----:B------:R-:W-:Y:S05]  /*0120*/  EXIT ;  /* 0x000000000000794d */ /* 0x000fea0003800000 */
.L_x_15:
        /* <DEDUP_REMOVED lines=13> */
.L_x_37:


//--------------------- .text._ZN8pygpukit3ops6matmul12fp8_mma_test24test_mma_all_ones_kernelEPf --------------------------
	.section	.text._ZN8pygpukit3ops6matmul12fp8_mma_test24test_mma_all_ones_kernelEPf,"ax",@progbits
	.align	128
        .global         _ZN8pygpukit3ops6matmul12fp8_mma_test24test_mma_all_ones_kernelEPf
        .type           _ZN8pygpukit3ops6matmul12fp8_mma_test24test_mma_all_ones_kernelEPf,@function
        .size           _ZN8pygpukit3ops6matmul12fp8_mma_test24test_mma_all_ones_kernelEPf,(.L_x_38 - _ZN8pygpukit3ops6matmul12fp8_mma_test24test_mma_all_ones_kernelEPf)
        .other          _ZN8pygpukit3ops6matmul12fp8_mma_test24test_mma_all_ones_kernelEPf,@"STO_CUDA_ENTRY STV_DEFAULT"
_ZN8pygpukit3ops6matmul12fp8_mma_test24test_mma_all_ones_kernelEPf:
.text._ZN8pygpukit3ops6matmul12fp8_mma_test24test_mma_all_ones_kernelEPf:
[----:B------:R-:W-:Y:S01]  /*0000*/  LDC R1, c[0x0][0x37c] ;  /* 0x0000df00ff017b82 */ /* 0x000fe20000000800 */
[----:B------:R-:W0:Y:S02]  /*0010*/  S2R R5, SR_TID.X ;  /* 0x0000000000057919 */ /* 0x000e240000002100 */
[----:B0-----:R-:W-:-:S13]  /*0020*/  ISETP.GT.U32.AND P0, PT, R5, 0x1f, PT ;  /* 0x0000001f0500780c */ /* 0x001fda0003f04070 */
[----:B------:R-:W-:Y:S05]  /*0030*/  @P0 EXIT ;  /* 0x000000000000094d */ /* 0x000fea0003800000 */
[----:B------:R-:W0:Y:S01]  /*0040*/  LDC.64 R2, c[0x0][0x380] ;  /* 0x0000e000ff027b82 */ /* 0x000e220000000a00 */
[----:B------:R-:W1:Y:S01]  /*0050*/  LDCU.64 UR4, c[0x0][0x358] ;  /* 0x00006b00ff0477ac */ /* 0x000e620008000a00 */
[----:B------:R-:W-:-:S05]  /*0060*/  SHF.L.U32 R5, R5, 0x2, RZ ;  /* 0x0000000205057819 */ /* 0x000fca00000006ff */
[----:B0-----:R-:W-:-:S05]  /*0070*/  IMAD.WIDE.U32 R2, R5, 0x4, R2 ;  /* 0x0000000405027825 */ /* 0x001fca00078e0002 */
[----:B-1----:R-:W-:Y:S04]  /*0080*/  STG.E desc[UR4][R2.64], RZ ;  /* 0x000000ff02007986 */ /* 0x002fe8000c101904 */
[----:B------:R-:W-:Y:S04]  /*0090*/  STG.E desc[UR4][R2.64+0x4], RZ ;  /* 0x000004ff02007986 */ /* 0x000fe8000c101904 */
[----:B------:R-:W-:Y:S04]  /*00a0*/  STG.E desc[UR4][R2.64+0x8], RZ ;  /* 0x000008ff02007986 */ /* 0x000fe8000c101904 */
[----:B------:R-:W-:Y:S01]  /*00b0*/  STG.E desc[UR4][R2.64+0xc], RZ ;  /* 0x00000cff02007986 */ /* 0x000fe2000c101904 */
[----:B------:R-:W-:Y:S05]  /*00c0*/  EXIT ;  /* 0x000000000000794d */ /* 0x000fea0003800000 */
.L_x_16:
        /* <DEDUP_REMOVED lines=11> */
.L_x_38:


//--------------------- .nv.shared.reserved.0     --------------------------
	.section	.nv.shared.reserved.0,"aw",@nobits
	.weak		__nv_reservedSMEM_offset_0_alias
	.size		__nv_reservedSMEM_offset_0_alias, 0, 64
	.other		__nv_reservedSMEM_offset_0_alias,@"STO_CUDA_RESERVED_SHARED STV_DEFAULT"
__nv_reservedSMEM_offset_0_alias:
	.zero		0
	.zero		64


//--------------------- .nv.shared._ZN8pygpukit3ops6matmul12fp8_mma_test29test_mma_full_pipeline_kernelEPfS3_ --------------------------
	.section	.nv.shared._ZN8pygpukit3ops6matmul12fp8_mma_test29test_mma_full_pipeline_kernelEPfS3_,"aw",@nobits
	.sectionflags	@""
	.align	4
.nv.shared._ZN8pygpukit3ops6matmul12fp8_mma_test29test_mma_full_pipeline_kernelEPfS3_:
	.zero		1152


//--------------------- .nv.constant0._ZN8pygpukit3ops6matmul12fp8_mma_test24test_quantization_kernelEPfS3_ --------------------------
	.section	.nv.constant0._ZN8pygpukit3ops6matmul12fp8_mma_test24test_quantization_kernelEPfS3_,"a",@progbits
	.sectionflags	@""
	.align	4
.nv.constant0._ZN8pygpukit3ops6matmul12fp8_mma_test24test_quantization_kernelEPfS3_:
	.zero		912


//--------------------- .nv.constant0._ZN8pygpukit3ops6matmul12fp8_mma_test29test_mma_full_pipeline_kernelEPfS3_ --------------------------
	.section	.nv.constant0._ZN8pygpukit3ops6matmul12fp8_mma_test29test_mma_full_pipeline_kernelEPfS3_,"a",@progbits
	.sectionflags	@""
	.align	4
.nv.constant0._ZN8pygpukit3ops6matmul12fp8_mma_test29test_mma_full_pipeline_kernelEPfS3_:
	.zero		912


//--------------------- .nv.constant0._ZN8pygpukit3ops6matmul12fp8_mma_test25test_mma_b_routing_kernelEPfS3_ --------------------------
	.section	.nv.constant0._ZN8pygpukit3ops6matmul12fp8_mma_test25test_mma_b_routing_kernelEPfS3_,"a",@progbits
	.sectionflags	@""
	.align	4
.nv.constant0._ZN8pygpukit3ops6matmul12fp8_mma_test25test_mma_b_routing_kernelEPfS3_:
	.zero		912


//--------------------- .nv.constant0._ZN8pygpukit3ops6matmul12fp8_mma_test27test_mma_fa3_formula_kernelEPfS3_ --------------------------
	.section	.nv.constant0._ZN8pygpukit3ops6matmul12fp8_mma_test27test_mma_fa3_formula_kernelEPfS3_,"a",@progbits
	.sectionflags	@""
	.align	4
.nv.constant0._ZN8pygpukit3ops6matmul12fp8_mma_test27test_mma_fa3_formula_kernelEPfS3_:
	.zero		912


//--------------------- .nv.constant0._ZN8pygpukit3ops6matmul12fp8_mma_test26test_mma_sequential_kernelEPfPj --------------------------
	.section	.nv.constant0._ZN8pygpukit3ops6matmul12fp8_mma_test26test_mma_sequential_kernelEPfPj,"a",@progbits
	.sectionflags	@""
	.align	4
.nv.constant0._ZN8pygpukit3ops6matmul12fp8_mma_test26test_mma_sequential_kernelEPfPj:
	.zero		912


//--------------------- .nv.constant0._ZN8pygpukit3ops6matmul12fp8_mma_test24test_mma_all_ones_kernelEPf --------------------------
	.section	.nv.constant0._ZN8pygpukit3ops6matmul12fp8_mma_test24test_mma_all_ones_kernelEPf,"a",@progbits
	.sectionflags	@""
	.align	4
.nv.constant0._ZN8pygpukit3ops6matmul12fp8_mma_test24test_mma_all_ones_kernelEPf:
	.zero		904


//--------------------- SYMBOLS --------------------------

	.type		.nv.reservedSmem.offset0,@object
	.size		.nv.reservedSmem.offset0,0x4
	.type		.nv.reservedSmem.cap,@object
	.size		.nv.reservedSmem.cap,0x4
